//
// Generated by NVIDIA NVVM Compiler
//
// Compiler Build ID: CL-36424714
// Cuda compilation tools, release 13.0, V13.0.88
// Based on NVVM 20.0.0
//

.version 9.0
.target sm_100
.address_size 64

	// .globl	_Z21compute_inverse_levelPKdiS0_Pdii
.extern .shared .align 16 .b8 local_theta[];

.visible .entry _Z21compute_inverse_levelPKdiS0_Pdii(
	.param .u64 .ptr .align 1 _Z21compute_inverse_levelPKdiS0_Pdii_param_0,
	.param .u32 _Z21compute_inverse_levelPKdiS0_Pdii_param_1,
	.param .u64 .ptr .align 1 _Z21compute_inverse_levelPKdiS0_Pdii_param_2,
	.param .u64 .ptr .align 1 _Z21compute_inverse_levelPKdiS0_Pdii_param_3,
	.param .u32 _Z21compute_inverse_levelPKdiS0_Pdii_param_4,
	.param .u32 _Z21compute_inverse_levelPKdiS0_Pdii_param_5
)
{
	.reg .pred 	%p<21>;
	.reg .b32 	%r<150>;
	.reg .b64 	%rd<15>;
	.reg .b64 	%fd<112>;

	ld.param.u64 	%rd5, [_Z21compute_inverse_levelPKdiS0_Pdii_param_0];
	ld.param.u32 	%r61, [_Z21compute_inverse_levelPKdiS0_Pdii_param_1];
	ld.param.u64 	%rd6, [_Z21compute_inverse_levelPKdiS0_Pdii_param_2];
	ld.param.u64 	%rd7, [_Z21compute_inverse_levelPKdiS0_Pdii_param_3];
	ld.param.u32 	%r63, [_Z21compute_inverse_levelPKdiS0_Pdii_param_5];
	cvta.to.global.u64 	%rd1, %rd6;
	cvta.to.global.u64 	%rd2, %rd7;
	mov.u32 	%r1, %ntid.x;
	mov.u32 	%r64, %nctaid.x;
	mul.lo.s32 	%r2, %r1, %r64;
	mov.u32 	%r65, %ctaid.x;
	mov.u32 	%r123, %tid.x;
	mad.lo.s32 	%r124, %r65, %r1, %r123;
	mul.lo.s32 	%r5, %r61, %r61;
	setp.ge.u32 	%p1, %r123, %r5;
	@%p1 bra 	$L__BB0_3;
	cvta.to.global.u64 	%rd3, %rd5;
$L__BB0_2:
	mul.wide.s32 	%rd8, %r123, 8;
	add.s64 	%rd9, %rd3, %rd8;
	ld.global.nc.f64 	%fd21, [%rd9];
	shl.b32 	%r66, %r123, 3;
	mov.u32 	%r67, local_theta;
	add.s32 	%r68, %r67, %r66;
	st.shared.f64 	[%r68], %fd21;
	add.s32 	%r123, %r123, %r1;
	setp.lt.s32 	%p2, %r123, %r5;
	@%p2 bra 	$L__BB0_2;
$L__BB0_3:
	bar.sync 	0;
	setp.ge.s32 	%p3, %r124, %r63;
	@%p3 bra 	$L__BB0_31;
	setp.gt.s32 	%p4, %r61, 0;
	@%p4 bra 	$L__BB0_8;
	ld.global.f64 	%fd111, [%rd2];
	ld.global.nc.f64 	%fd2, [%rd1];
$L__BB0_6:
	div.rn.f64 	%fd111, %fd111, %fd2;
	add.s32 	%r124, %r124, %r2;
	setp.lt.s32 	%p5, %r124, %r63;
	@%p5 bra 	$L__BB0_6;
	st.global.f64 	[%rd2], %fd111;
	bra.uni 	$L__BB0_31;
$L__BB0_8:
	and.b32  	%r8, %r61, 7;
	and.b32  	%r9, %r61, 3;
	and.b32  	%r10, %r61, 2147483640;
	neg.s32 	%r11, %r10;
$L__BB0_9:
	ld.param.u32 	%r135, [_Z21compute_inverse_levelPKdiS0_Pdii_param_4];
	mov.b32 	%r131, 1;
	mov.b32 	%r125, 0;
	mov.u32 	%r136, %r124;
	mov.u32 	%r127, %r61;
	mov.u32 	%r129, %r63;
	mov.u32 	%r133, %r125;
$L__BB0_10:
	sub.s32 	%r20, %r127, %r135;
	mul.lo.s32 	%r71, %r20, %r129;
	div.s32 	%r129, %r71, %r127;
	setp.lt.s32 	%p6, %r136, %r129;
	@%p6 bra 	$L__BB0_14;
	or.b32  	%r133, %r133, %r131;
	setp.eq.s32 	%p7, %r127, %r135;
	mov.b32 	%r132, 1;
	@%p7 bra 	$L__BB0_13;
	mul.lo.s32 	%r73, %r129, %r135;
	div.s32 	%r132, %r73, %r20;
$L__BB0_13:
	add.s32 	%r135, %r135, -1;
	setp.eq.s32 	%p8, %r135, 0;
	sub.s32 	%r136, %r136, %r129;
	mov.u32 	%r129, %r132;
	@%p8 bra 	$L__BB0_15;
$L__BB0_14:
	add.s32 	%r127, %r127, -1;
	shl.b32 	%r131, %r131, 1;
	add.s32 	%r125, %r125, 1;
	setp.eq.s32 	%p9, %r125, %r61;
	@%p9 bra 	$L__BB0_15;
	bra.uni 	$L__BB0_10;
$L__BB0_15:
	mul.wide.s32 	%rd10, %r133, 8;
	add.s64 	%rd4, %rd2, %rd10;
	ld.global.f64 	%fd101, [%rd4];
	mov.b32 	%r138, 1;
	mov.b32 	%r137, 0;
$L__BB0_16:
	not.b32 	%r76, %r138;
	and.b32  	%r36, %r133, %r76;
	setp.eq.s32 	%p10, %r36, %r133;
	@%p10 bra 	$L__BB0_29;
	setp.lt.u32 	%p11, %r61, 8;
	mul.lo.s32 	%r55, %r137, %r61;
	mov.f64 	%fd109, 0d3FF0000000000000;
	mov.b32 	%r144, 0;
	mov.u32 	%r143, %r133;
	@%p11 bra 	$L__BB0_20;
	mul.lo.s32 	%r78, %r61, %r137;
	shl.b32 	%r79, %r78, 3;
	mov.u32 	%r80, local_theta;
	add.s32 	%r81, %r80, %r79;
	add.s32 	%r139, %r81, 32;
	mov.f64 	%fd109, 0d3FF0000000000000;
	mov.u32 	%r140, %r11;
	mov.u32 	%r143, %r133;
$L__BB0_19:
	.pragma "nounroll";
	and.b32  	%r82, %r143, 1;
	cvt.rn.f64.u32 	%fd25, %r82;
	ld.shared.f64 	%fd26, [%r139+-32];
	add.f64 	%fd27, %fd26, 0dBFF0000000000000;
	fma.rn.f64 	%fd28, %fd27, %fd25, 0d3FF0000000000000;
	mul.f64 	%fd29, %fd109, %fd28;
	shr.u32 	%r83, %r143, 1;
	and.b32  	%r84, %r83, 1;
	cvt.rn.f64.u32 	%fd30, %r84;
	ld.shared.f64 	%fd31, [%r139+-24];
	add.f64 	%fd32, %fd31, 0dBFF0000000000000;
	fma.rn.f64 	%fd33, %fd32, %fd30, 0d3FF0000000000000;
	mul.f64 	%fd34, %fd29, %fd33;
	shr.u32 	%r85, %r143, 2;
	and.b32  	%r86, %r85, 1;
	cvt.rn.f64.u32 	%fd35, %r86;
	ld.shared.f64 	%fd36, [%r139+-16];
	add.f64 	%fd37, %fd36, 0dBFF0000000000000;
	fma.rn.f64 	%fd38, %fd37, %fd35, 0d3FF0000000000000;
	mul.f64 	%fd39, %fd34, %fd38;
	shr.u32 	%r87, %r143, 3;
	and.b32  	%r88, %r87, 1;
	cvt.rn.f64.u32 	%fd40, %r88;
	ld.shared.f64 	%fd41, [%r139+-8];
	add.f64 	%fd42, %fd41, 0dBFF0000000000000;
	fma.rn.f64 	%fd43, %fd42, %fd40, 0d3FF0000000000000;
	mul.f64 	%fd44, %fd39, %fd43;
	shr.u32 	%r89, %r143, 4;
	and.b32  	%r90, %r89, 1;
	cvt.rn.f64.u32 	%fd45, %r90;
	ld.shared.f64 	%fd46, [%r139];
	add.f64 	%fd47, %fd46, 0dBFF0000000000000;
	fma.rn.f64 	%fd48, %fd47, %fd45, 0d3FF0000000000000;
	mul.f64 	%fd49, %fd44, %fd48;
	shr.u32 	%r91, %r143, 5;
	and.b32  	%r92, %r91, 1;
	cvt.rn.f64.u32 	%fd50, %r92;
	ld.shared.f64 	%fd51, [%r139+8];
	add.f64 	%fd52, %fd51, 0dBFF0000000000000;
	fma.rn.f64 	%fd53, %fd52, %fd50, 0d3FF0000000000000;
	mul.f64 	%fd54, %fd49, %fd53;
	shr.u32 	%r93, %r143, 6;
	and.b32  	%r94, %r93, 1;
	cvt.rn.f64.u32 	%fd55, %r94;
	ld.shared.f64 	%fd56, [%r139+16];
	add.f64 	%fd57, %fd56, 0dBFF0000000000000;
	fma.rn.f64 	%fd58, %fd57, %fd55, 0d3FF0000000000000;
	mul.f64 	%fd59, %fd54, %fd58;
	shr.u32 	%r95, %r143, 7;
	and.b32  	%r96, %r95, 1;
	cvt.rn.f64.u32 	%fd60, %r96;
	ld.shared.f64 	%fd61, [%r139+24];
	add.f64 	%fd62, %fd61, 0dBFF0000000000000;
	fma.rn.f64 	%fd63, %fd62, %fd60, 0d3FF0000000000000;
	mul.f64 	%fd109, %fd59, %fd63;
	shr.s32 	%r143, %r143, 8;
	add.s32 	%r140, %r140, 8;
	add.s32 	%r139, %r139, 64;
	setp.ne.s32 	%p12, %r140, 0;
	mov.u32 	%r144, %r10;
	@%p12 bra 	$L__BB0_19;
$L__BB0_20:
	setp.eq.s32 	%p13, %r8, 0;
	@%p13 bra 	$L__BB0_28;
	add.s32 	%r97, %r8, -1;
	setp.lt.u32 	%p14, %r97, 3;
	@%p14 bra 	$L__BB0_23;
	and.b32  	%r98, %r143, 1;
	cvt.rn.f64.u32 	%fd65, %r98;
	add.s32 	%r99, %r144, %r55;
	shl.b32 	%r100, %r99, 3;
	mov.u32 	%r101, local_theta;
	add.s32 	%r102, %r101, %r100;
	ld.shared.f64 	%fd66, [%r102];
	add.f64 	%fd67, %fd66, 0dBFF0000000000000;
	fma.rn.f64 	%fd68, %fd67, %fd65, 0d3FF0000000000000;
	mul.f64 	%fd69, %fd109, %fd68;
	shr.u32 	%r103, %r143, 1;
	and.b32  	%r104, %r103, 1;
	cvt.rn.f64.u32 	%fd70, %r104;
	ld.shared.f64 	%fd71, [%r102+8];
	add.f64 	%fd72, %fd71, 0dBFF0000000000000;
	fma.rn.f64 	%fd73, %fd72, %fd70, 0d3FF0000000000000;
	mul.f64 	%fd74, %fd69, %fd73;
	shr.u32 	%r105, %r143, 2;
	and.b32  	%r106, %r105, 1;
	cvt.rn.f64.u32 	%fd75, %r106;
	ld.shared.f64 	%fd76, [%r102+16];
	add.f64 	%fd77, %fd76, 0dBFF0000000000000;
	fma.rn.f64 	%fd78, %fd77, %fd75, 0d3FF0000000000000;
	mul.f64 	%fd79, %fd74, %fd78;
	shr.u32 	%r107, %r143, 3;
	and.b32  	%r108, %r107, 1;
	cvt.rn.f64.u32 	%fd80, %r108;
	ld.shared.f64 	%fd81, [%r102+24];
	add.f64 	%fd82, %fd81, 0dBFF0000000000000;
	fma.rn.f64 	%fd83, %fd82, %fd80, 0d3FF0000000000000;
	mul.f64 	%fd109, %fd79, %fd83;
	shr.s32 	%r143, %r143, 4;
	add.s32 	%r144, %r144, 4;
$L__BB0_23:
	setp.eq.s32 	%p15, %r9, 0;
	@%p15 bra 	$L__BB0_28;
	setp.eq.s32 	%p16, %r9, 1;
	@%p16 bra 	$L__BB0_26;
	and.b32  	%r109, %r143, 1;
	cvt.rn.f64.u32 	%fd85, %r109;
	add.s32 	%r110, %r144, %r55;
	shl.b32 	%r111, %r110, 3;
	mov.u32 	%r112, local_theta;
	add.s32 	%r113, %r112, %r111;
	ld.shared.f64 	%fd86, [%r113];
	add.f64 	%fd87, %fd86, 0dBFF0000000000000;
	fma.rn.f64 	%fd88, %fd87, %fd85, 0d3FF0000000000000;
	mul.f64 	%fd89, %fd109, %fd88;
	shr.u32 	%r114, %r143, 1;
	and.b32  	%r115, %r114, 1;
	cvt.rn.f64.u32 	%fd90, %r115;
	ld.shared.f64 	%fd91, [%r113+8];
	add.f64 	%fd92, %fd91, 0dBFF0000000000000;
	fma.rn.f64 	%fd93, %fd92, %fd90, 0d3FF0000000000000;
	mul.f64 	%fd109, %fd89, %fd93;
	shr.s32 	%r143, %r143, 2;
	add.s32 	%r144, %r144, 2;
$L__BB0_26:
	and.b32  	%r116, %r61, 1;
	setp.eq.b32 	%p17, %r116, 1;
	not.pred 	%p18, %p17;
	@%p18 bra 	$L__BB0_28;
	and.b32  	%r117, %r143, 1;
	cvt.rn.f64.u32 	%fd94, %r117;
	add.s32 	%r118, %r144, %r55;
	shl.b32 	%r119, %r118, 3;
	mov.u32 	%r120, local_theta;
	add.s32 	%r121, %r120, %r119;
	ld.shared.f64 	%fd95, [%r121];
	add.f64 	%fd96, %fd95, 0dBFF0000000000000;
	fma.rn.f64 	%fd97, %fd96, %fd94, 0d3FF0000000000000;
	mul.f64 	%fd109, %fd109, %fd97;
$L__BB0_28:
	mul.wide.s32 	%rd11, %r36, 8;
	add.s64 	%rd12, %rd2, %rd11;
	ld.global.f64 	%fd98, [%rd12];
	fma.rn.f64 	%fd101, %fd109, %fd98, %fd101;
$L__BB0_29:
	shl.b32 	%r138, %r138, 1;
	add.s32 	%r137, %r137, 1;
	setp.eq.s32 	%p19, %r137, %r61;
	@%p19 bra 	$L__BB0_30;
	bra.uni 	$L__BB0_16;
$L__BB0_30:
	mul.wide.s32 	%rd13, %r133, 8;
	add.s64 	%rd14, %rd1, %rd13;
	ld.global.nc.f64 	%fd99, [%rd14];
	div.rn.f64 	%fd100, %fd101, %fd99;
	st.global.f64 	[%rd4], %fd100;
	add.s32 	%r124, %r124, %r2;
	setp.lt.s32 	%p20, %r124, %r63;
	@%p20 bra 	$L__BB0_9;
$L__BB0_31:
	ret;

}
	// .globl	_Z23compute_inverse_level_tPKdiS0_Pdii
.visible .entry _Z23compute_inverse_level_tPKdiS0_Pdii(
	.param .u64 .ptr .align 1 _Z23compute_inverse_level_tPKdiS0_Pdii_param_0,
	.param .u32 _Z23compute_inverse_level_tPKdiS0_Pdii_param_1,
	.param .u64 .ptr .align 1 _Z23compute_inverse_level_tPKdiS0_Pdii_param_2,
	.param .u64 .ptr .align 1 _Z23compute_inverse_level_tPKdiS0_Pdii_param_3,
	.param .u32 _Z23compute_inverse_level_tPKdiS0_Pdii_param_4,
	.param .u32 _Z23compute_inverse_level_tPKdiS0_Pdii_param_5
)
{
	.reg .pred 	%p<20>;
	.reg .b32 	%r<151>;
	.reg .b64 	%rd<15>;
	.reg .b64 	%fd<112>;

	ld.param.u64 	%rd5, [_Z23compute_inverse_level_tPKdiS0_Pdii_param_0];
	ld.param.u32 	%r61, [_Z23compute_inverse_level_tPKdiS0_Pdii_param_1];
	ld.param.u64 	%rd6, [_Z23compute_inverse_level_tPKdiS0_Pdii_param_2];
	ld.param.u64 	%rd7, [_Z23compute_inverse_level_tPKdiS0_Pdii_param_3];
	ld.param.u32 	%r63, [_Z23compute_inverse_level_tPKdiS0_Pdii_param_5];
	cvta.to.global.u64 	%rd1, %rd6;
	cvta.to.global.u64 	%rd2, %rd7;
	mov.u32 	%r1, %ntid.x;
	mov.u32 	%r64, %nctaid.x;
	mul.lo.s32 	%r2, %r1, %r64;
	mov.u32 	%r3, %tid.x;
	mul.lo.s32 	%r4, %r61, %r61;
	setp.ge.u32 	%p1, %r3, %r4;
	@%p1 bra 	$L__BB1_3;
	cvta.to.global.u64 	%rd3, %rd5;
	mov.u32 	%r124, %r3;
$L__BB1_2:
	mul.wide.s32 	%rd8, %r124, 8;
	add.s64 	%rd9, %rd3, %rd8;
	ld.global.nc.f64 	%fd21, [%rd9];
	shl.b32 	%r65, %r124, 3;
	mov.u32 	%r66, local_theta;
	add.s32 	%r67, %r66, %r65;
	st.shared.f64 	[%r67], %fd21;
	add.s32 	%r124, %r124, %r1;
	setp.lt.s32 	%p2, %r124, %r4;
	@%p2 bra 	$L__BB1_2;
$L__BB1_3:
	bar.sync 	0;
	mov.u32 	%r68, %ctaid.x;
	mad.lo.s32 	%r69, %r68, %r1, %r3;
	not.b32 	%r70, %r69;
	add.s32 	%r125, %r63, %r70;
	setp.lt.s32 	%p3, %r125, 0;
	@%p3 bra 	$L__BB1_31;
	setp.gt.s32 	%p4, %r61, 0;
	@%p4 bra 	$L__BB1_8;
	ld.global.f64 	%fd111, [%rd2];
	ld.global.nc.f64 	%fd2, [%rd1];
$L__BB1_6:
	div.rn.f64 	%fd111, %fd111, %fd2;
	sub.s32 	%r125, %r125, %r2;
	setp.gt.s32 	%p5, %r125, -1;
	@%p5 bra 	$L__BB1_6;
	st.global.f64 	[%rd2], %fd111;
	bra.uni 	$L__BB1_31;
$L__BB1_8:
	and.b32  	%r8, %r61, 7;
	and.b32  	%r9, %r61, 2147483640;
	and.b32  	%r10, %r61, 1;
	neg.s32 	%r11, %r9;
$L__BB1_9:
	ld.param.u32 	%r136, [_Z23compute_inverse_level_tPKdiS0_Pdii_param_4];
	mov.b32 	%r132, 1;
	mov.b32 	%r126, 0;
	mov.u32 	%r137, %r125;
	mov.u32 	%r128, %r61;
	mov.u32 	%r130, %r63;
	mov.u32 	%r134, %r126;
$L__BB1_10:
	sub.s32 	%r20, %r128, %r136;
	mul.lo.s32 	%r73, %r20, %r130;
	div.s32 	%r130, %r73, %r128;
	setp.lt.s32 	%p6, %r137, %r130;
	@%p6 bra 	$L__BB1_14;
	or.b32  	%r134, %r134, %r132;
	setp.eq.s32 	%p7, %r128, %r136;
	mov.b32 	%r133, 1;
	@%p7 bra 	$L__BB1_13;
	mul.lo.s32 	%r75, %r130, %r136;
	div.s32 	%r133, %r75, %r20;
$L__BB1_13:
	add.s32 	%r136, %r136, -1;
	setp.eq.s32 	%p8, %r136, 0;
	sub.s32 	%r137, %r137, %r130;
	mov.u32 	%r130, %r133;
	@%p8 bra 	$L__BB1_15;
$L__BB1_14:
	add.s32 	%r128, %r128, -1;
	shl.b32 	%r132, %r132, 1;
	add.s32 	%r126, %r126, 1;
	setp.eq.s32 	%p9, %r126, %r61;
	@%p9 bra 	$L__BB1_15;
	bra.uni 	$L__BB1_10;
$L__BB1_15:
	mul.wide.s32 	%rd10, %r134, 8;
	add.s64 	%rd4, %rd2, %rd10;
	ld.global.f64 	%fd101, [%rd4];
	mov.b32 	%r139, 1;
	mov.b32 	%r138, 0;
$L__BB1_16:
	or.b32  	%r36, %r139, %r134;
	setp.eq.s32 	%p10, %r36, %r134;
	@%p10 bra 	$L__BB1_29;
	setp.lt.u32 	%p11, %r61, 8;
	mul.lo.s32 	%r55, %r138, %r61;
	mov.f64 	%fd109, 0d3FF0000000000000;
	mov.b32 	%r145, 0;
	mov.u32 	%r144, %r36;
	@%p11 bra 	$L__BB1_20;
	mul.lo.s32 	%r79, %r61, %r138;
	shl.b32 	%r80, %r79, 3;
	mov.u32 	%r81, local_theta;
	add.s32 	%r82, %r81, %r80;
	add.s32 	%r140, %r82, 32;
	mov.f64 	%fd109, 0d3FF0000000000000;
	mov.u32 	%r141, %r11;
	mov.u32 	%r144, %r36;
$L__BB1_19:
	.pragma "nounroll";
	and.b32  	%r83, %r144, 1;
	cvt.rn.f64.u32 	%fd25, %r83;
	ld.shared.f64 	%fd26, [%r140+-32];
	add.f64 	%fd27, %fd26, 0dBFF0000000000000;
	fma.rn.f64 	%fd28, %fd27, %fd25, 0d3FF0000000000000;
	mul.f64 	%fd29, %fd109, %fd28;
	shr.u32 	%r84, %r144, 1;
	and.b32  	%r85, %r84, 1;
	cvt.rn.f64.u32 	%fd30, %r85;
	ld.shared.f64 	%fd31, [%r140+-24];
	add.f64 	%fd32, %fd31, 0dBFF0000000000000;
	fma.rn.f64 	%fd33, %fd32, %fd30, 0d3FF0000000000000;
	mul.f64 	%fd34, %fd29, %fd33;
	shr.u32 	%r86, %r144, 2;
	and.b32  	%r87, %r86, 1;
	cvt.rn.f64.u32 	%fd35, %r87;
	ld.shared.f64 	%fd36, [%r140+-16];
	add.f64 	%fd37, %fd36, 0dBFF0000000000000;
	fma.rn.f64 	%fd38, %fd37, %fd35, 0d3FF0000000000000;
	mul.f64 	%fd39, %fd34, %fd38;
	shr.u32 	%r88, %r144, 3;
	and.b32  	%r89, %r88, 1;
	cvt.rn.f64.u32 	%fd40, %r89;
	ld.shared.f64 	%fd41, [%r140+-8];
	add.f64 	%fd42, %fd41, 0dBFF0000000000000;
	fma.rn.f64 	%fd43, %fd42, %fd40, 0d3FF0000000000000;
	mul.f64 	%fd44, %fd39, %fd43;
	shr.u32 	%r90, %r144, 4;
	and.b32  	%r91, %r90, 1;
	cvt.rn.f64.u32 	%fd45, %r91;
	ld.shared.f64 	%fd46, [%r140];
	add.f64 	%fd47, %fd46, 0dBFF0000000000000;
	fma.rn.f64 	%fd48, %fd47, %fd45, 0d3FF0000000000000;
	mul.f64 	%fd49, %fd44, %fd48;
	shr.u32 	%r92, %r144, 5;
	and.b32  	%r93, %r92, 1;
	cvt.rn.f64.u32 	%fd50, %r93;
	ld.shared.f64 	%fd51, [%r140+8];
	add.f64 	%fd52, %fd51, 0dBFF0000000000000;
	fma.rn.f64 	%fd53, %fd52, %fd50, 0d3FF0000000000000;
	mul.f64 	%fd54, %fd49, %fd53;
	shr.u32 	%r94, %r144, 6;
	and.b32  	%r95, %r94, 1;
	cvt.rn.f64.u32 	%fd55, %r95;
	ld.shared.f64 	%fd56, [%r140+16];
	add.f64 	%fd57, %fd56, 0dBFF0000000000000;
	fma.rn.f64 	%fd58, %fd57, %fd55, 0d3FF0000000000000;
	mul.f64 	%fd59, %fd54, %fd58;
	shr.u32 	%r96, %r144, 7;
	and.b32  	%r97, %r96, 1;
	cvt.rn.f64.u32 	%fd60, %r97;
	ld.shared.f64 	%fd61, [%r140+24];
	add.f64 	%fd62, %fd61, 0dBFF0000000000000;
	fma.rn.f64 	%fd63, %fd62, %fd60, 0d3FF0000000000000;
	mul.f64 	%fd109, %fd59, %fd63;
	shr.s32 	%r144, %r144, 8;
	add.s32 	%r141, %r141, 8;
	add.s32 	%r140, %r140, 64;
	setp.ne.s32 	%p12, %r141, 0;
	mov.u32 	%r145, %r9;
	@%p12 bra 	$L__BB1_19;
$L__BB1_20:
	setp.eq.s32 	%p13, %r8, 0;
	@%p13 bra 	$L__BB1_28;
	add.s32 	%r98, %r8, -1;
	setp.lt.u32 	%p14, %r98, 3;
	@%p14 bra 	$L__BB1_23;
	and.b32  	%r99, %r144, 1;
	cvt.rn.f64.u32 	%fd65, %r99;
	add.s32 	%r100, %r145, %r55;
	shl.b32 	%r101, %r100, 3;
	mov.u32 	%r102, local_theta;
	add.s32 	%r103, %r102, %r101;
	ld.shared.f64 	%fd66, [%r103];
	add.f64 	%fd67, %fd66, 0dBFF0000000000000;
	fma.rn.f64 	%fd68, %fd67, %fd65, 0d3FF0000000000000;
	mul.f64 	%fd69, %fd109, %fd68;
	shr.u32 	%r104, %r144, 1;
	and.b32  	%r105, %r104, 1;
	cvt.rn.f64.u32 	%fd70, %r105;
	ld.shared.f64 	%fd71, [%r103+8];
	add.f64 	%fd72, %fd71, 0dBFF0000000000000;
	fma.rn.f64 	%fd73, %fd72, %fd70, 0d3FF0000000000000;
	mul.f64 	%fd74, %fd69, %fd73;
	shr.u32 	%r106, %r144, 2;
	and.b32  	%r107, %r106, 1;
	cvt.rn.f64.u32 	%fd75, %r107;
	ld.shared.f64 	%fd76, [%r103+16];
	add.f64 	%fd77, %fd76, 0dBFF0000000000000;
	fma.rn.f64 	%fd78, %fd77, %fd75, 0d3FF0000000000000;
	mul.f64 	%fd79, %fd74, %fd78;
	shr.u32 	%r108, %r144, 3;
	and.b32  	%r109, %r108, 1;
	cvt.rn.f64.u32 	%fd80, %r109;
	ld.shared.f64 	%fd81, [%r103+24];
	add.f64 	%fd82, %fd81, 0dBFF0000000000000;
	fma.rn.f64 	%fd83, %fd82, %fd80, 0d3FF0000000000000;
	mul.f64 	%fd109, %fd79, %fd83;
	shr.s32 	%r144, %r144, 4;
	add.s32 	%r145, %r145, 4;
$L__BB1_23:
	and.b32  	%r110, %r61, 3;
	setp.eq.s32 	%p15, %r110, 0;
	@%p15 bra 	$L__BB1_28;
	setp.eq.s32 	%p16, %r110, 1;
	@%p16 bra 	$L__BB1_26;
	and.b32  	%r111, %r144, 1;
	cvt.rn.f64.u32 	%fd85, %r111;
	add.s32 	%r112, %r145, %r55;
	shl.b32 	%r113, %r112, 3;
	mov.u32 	%r114, local_theta;
	add.s32 	%r115, %r114, %r113;
	ld.shared.f64 	%fd86, [%r115];
	add.f64 	%fd87, %fd86, 0dBFF0000000000000;
	fma.rn.f64 	%fd88, %fd87, %fd85, 0d3FF0000000000000;
	mul.f64 	%fd89, %fd109, %fd88;
	shr.u32 	%r116, %r144, 1;
	and.b32  	%r117, %r116, 1;
	cvt.rn.f64.u32 	%fd90, %r117;
	ld.shared.f64 	%fd91, [%r115+8];
	add.f64 	%fd92, %fd91, 0dBFF0000000000000;
	fma.rn.f64 	%fd93, %fd92, %fd90, 0d3FF0000000000000;
	mul.f64 	%fd109, %fd89, %fd93;
	shr.s32 	%r144, %r144, 2;
	add.s32 	%r145, %r145, 2;
$L__BB1_26:
	setp.eq.s32 	%p17, %r10, 0;
	@%p17 bra 	$L__BB1_28;
	and.b32  	%r118, %r144, 1;
	cvt.rn.f64.u32 	%fd94, %r118;
	add.s32 	%r119, %r145, %r55;
	shl.b32 	%r120, %r119, 3;
	mov.u32 	%r121, local_theta;
	add.s32 	%r122, %r121, %r120;
	ld.shared.f64 	%fd95, [%r122];
	add.f64 	%fd96, %fd95, 0dBFF0000000000000;
	fma.rn.f64 	%fd97, %fd96, %fd94, 0d3FF0000000000000;
	mul.f64 	%fd109, %fd109, %fd97;
$L__BB1_28:
	mul.wide.s32 	%rd11, %r36, 8;
	add.s64 	%rd12, %rd2, %rd11;
	ld.global.f64 	%fd98, [%rd12];
	fma.rn.f64 	%fd101, %fd109, %fd98, %fd101;
$L__BB1_29:
	shl.b32 	%r139, %r139, 1;
	add.s32 	%r138, %r138, 1;
	setp.eq.s32 	%p18, %r138, %r61;
	@%p18 bra 	$L__BB1_30;
	bra.uni 	$L__BB1_16;
$L__BB1_30:
	mul.wide.s32 	%rd13, %r134, 8;
	add.s64 	%rd14, %rd1, %rd13;
	ld.global.nc.f64 	%fd99, [%rd14];
	div.rn.f64 	%fd100, %fd101, %fd99;
	st.global.f64 	[%rd4], %fd100;
	sub.s32 	%r125, %r125, %r2;
	setp.gt.s32 	%p19, %r125, -1;
	@%p19 bra 	$L__BB1_9;
$L__BB1_31:
	ret;

}


// ===== COMPILED SASS (sm_100) =====

	.target	sm_100

	.elftype	@"ET_EXEC"


//--------------------- .note.nv.tkinfo           --------------------------
	.section	.note.nv.tkinfo,"",@"SHT_NOTE"
	.sectionflags	@"SHF_NOTE_NV_TKINFO"
	.tkinfo
        /*0018*/ 	.word	0x00000002
        /*0030*/ 	.string	""
        /*0030*/ 	.string	"ptxas"
        /*0030*/ 	.string	"Cuda compilation tools, release 13.0, V13.0.88"
        /*0030*/ 	.string	"Build cuda_13.0.r13.0/compiler.36424714_0"
        /*0030*/ 	.string	"-arch sm_100 -m 64 "



//--------------------- .note.nv.cuinfo           --------------------------
	.section	.note.nv.cuinfo,"",@"SHT_NOTE"
	.sectionflags	@"SHF_NOTE_NV_CUINFO"
        /*0018*/ 	.short	0x0002
        /*001a*/ 	.short	0x0064
        /*001c*/ 	.short	0x0082
	.zero		2


//--------------------- .nv.info                  --------------------------
	.section	.nv.info,"",@"SHT_CUDA_INFO"
	.align	4


	//----- nvinfo : EIATTR_REGCOUNT
	.align		4
        /*0000*/ 	.byte	0x04, 0x2f
        /*0002*/ 	.short	(.L_1 - .L_0)
	.align		4
.L_0:
        /*0004*/ 	.word	index@(_Z21compute_inverse_levelPKdiS0_Pdii)
        /*0008*/ 	.word	0x0000001e


	//----- nvinfo : EIATTR_FRAME_SIZE
	.align		4
.L_1:
        /*000c*/ 	.byte	0x04, 0x11
        /*000e*/ 	.short	(.L_3 - .L_2)
	.align		4
.L_2:
        /*0010*/ 	.word	index@($__internal_1_$__cuda_sm20_div_rn_f64_full)
        /*0014*/ 	.word	0x00000000


	//----- nvinfo : EIATTR_FRAME_SIZE
	.align		4
.L_3:
        /*0018*/ 	.byte	0x04, 0x11
        /*001a*/ 	.short	(.L_5 - .L_4)
	.align		4
.L_4:
        /*001c*/ 	.word	index@(_Z21compute_inverse_levelPKdiS0_Pdii)
        /*0020*/ 	.word	0x00000000


	//----- nvinfo : EIATTR_REGCOUNT
	.align		4
.L_5:
        /*0024*/ 	.byte	0x04, 0x2f
        /*0026*/ 	.short	(.L_7 - .L_6)
	.align		4
.L_6:
        /*0028*/ 	.word	index@(_Z23compute_inverse_level_tPKdiS0_Pdii)
        /*002c*/ 	.word	0x0000001e


	//----- nvinfo : EIATTR_FRAME_SIZE
	.align		4
.L_7:
        /*0030*/ 	.byte	0x04, 0x11
        /*0032*/ 	.short	(.L_9 - .L_8)
	.align		4
.L_8:
        /*0034*/ 	.word	index@($__internal_0_$__cuda_sm20_div_rn_f64_full)
        /*0038*/ 	.word	0x00000000


	//----- nvinfo : EIATTR_FRAME_SIZE
	.align		4
.L_9:
        /*003c*/ 	.byte	0x04, 0x11
        /*003e*/ 	.short	(.L_11 - .L_10)
	.align		4
.L_10:
        /*0040*/ 	.word	index@(_Z23compute_inverse_level_tPKdiS0_Pdii)
        /*0044*/ 	.word	0x00000000


	//----- nvinfo : EIATTR_MIN_STACK_SIZE
	.align		4
.L_11:
        /*0048*/ 	.byte	0x04, 0x12
        /*004a*/ 	.short	(.L_13 - .L_12)
	.align		4
.L_12:
        /*004c*/ 	.word	index@(_Z23compute_inverse_level_tPKdiS0_Pdii)
        /*0050*/ 	.word	0x00000000


	//----- nvinfo : EIATTR_MIN_STACK_SIZE
	.align		4
.L_13:
        /*0054*/ 	.byte	0x04, 0x12
        /*0056*/ 	.short	(.L_15 - .L_14)
	.align		4
.L_14:
        /*0058*/ 	.word	index@(_Z21compute_inverse_levelPKdiS0_Pdii)
        /*005c*/ 	.word	0x00000000
.L_15:


//--------------------- .nv.compat                --------------------------
	.section	.nv.compat,"",@"SHT_CUDA_COMPAT_INFO"
	.align	4
        /*0000*/ 	.byte	0x02, 0x09, 0x00, 0x00, 0x02, 0x02, 0x01, 0x00, 0x02, 0x05, 0x05, 0x00, 0x03, 0x07, 0x01, 0x01
        /*0010*/ 	.byte	0x02, 0x03, 0x00, 0x00, 0x02, 0x06, 0x01, 0x00, 0x04, 0x0b, 0x08, 0x00, 0x01, 0x00, 0x00, 0x00
        /*0020*/ 	.byte	0x00, 0x00, 0x00, 0x00


//--------------------- .nv.info._Z23compute_inverse_level_tPKdiS0_Pdii --------------------------
	.section	.nv.info._Z23compute_inverse_level_tPKdiS0_Pdii,"",@"SHT_CUDA_INFO"
	.sectionflags	@""
	.align	4


	//----- nvinfo : EIATTR_CUDA_API_VERSION
	.align		4
        /*0000*/ 	.byte	0x04, 0x37
        /*0002*/ 	.short	(.L_17 - .L_16)
.L_16:
        /*0004*/ 	.word	0x00000082


	//----- nvinfo : EIATTR_KPARAM_INFO
	.align		4
.L_17:
        /*0008*/ 	.byte	0x04, 0x17
        /*000a*/ 	.short	(.L_19 - .L_18)
.L_18:
        /*000c*/ 	.word	0x00000000
        /*0010*/ 	.short	0x0005
        /*0012*/ 	.short	0x0024
        /*0014*/ 	.byte	0x00, 0xf0, 0x11, 0x00


	//----- nvinfo : EIATTR_KPARAM_INFO
	.align		4
.L_19:
        /*0018*/ 	.byte	0x04, 0x17
        /*001a*/ 	.short	(.L_21 - .L_20)
.L_20:
        /*001c*/ 	.word	0x00000000
        /*0020*/ 	.short	0x0004
        /*0022*/ 	.short	0x0020
        /*0024*/ 	.byte	0x00, 0xf0, 0x11, 0x00


	//----- nvinfo : EIATTR_KPARAM_INFO
	.align		4
.L_21:
        /*0028*/ 	.byte	0x04, 0x17
        /*002a*/ 	.short	(.L_23 - .L_22)
.L_22:
        /*002c*/ 	.word	0x00000000
        /*0030*/ 	.short	0x0003
        /*0032*/ 	.short	0x0018
        /*0034*/ 	.byte	0x00, 0xf5, 0x21, 0x00


	//----- nvinfo : EIATTR_KPARAM_INFO
	.align		4
.L_23:
        /*0038*/ 	.byte	0x04, 0x17
        /*003a*/ 	.short	(.L_25 - .L_24)
.L_24:
        /*003c*/ 	.word	0x00000000
        /*0040*/ 	.short	0x0002
        /*0042*/ 	.short	0x0010
        /*0044*/ 	.byte	0x00, 0xf5, 0x21, 0x00


	//----- nvinfo : EIATTR_KPARAM_INFO
	.align		4
.L_25:
        /*0048*/ 	.byte	0x04, 0x17
        /*004a*/ 	.short	(.L_27 - .L_26)
.L_26:
        /*004c*/ 	.word	0x00000000
        /*0050*/ 	.short	0x0001
        /*0052*/ 	.short	0x0008
        /*0054*/ 	.byte	0x00, 0xf0, 0x11, 0x00


	//----- nvinfo : EIATTR_KPARAM_INFO
	.align		4
.L_27:
        /*0058*/ 	.byte	0x04, 0x17
        /*005a*/ 	.short	(.L_29 - .L_28)
.L_28:
        /*005c*/ 	.word	0x00000000
        /*0060*/ 	.short	0x0000
        /*0062*/ 	.short	0x0000
        /*0064*/ 	.byte	0x00, 0xf5, 0x21, 0x00


	//----- nvinfo : EIATTR_SPARSE_MMA_MASK
	.align		4
.L_29:
        /*0068*/ 	.byte	0x03, 0x50
        /*006a*/ 	.short	0x0000


	//----- nvinfo : EIATTR_MAXREG_COUNT
	.align		4
        /*006c*/ 	.byte	0x03, 0x1b
        /*006e*/ 	.short	0x00ff


	//----- nvinfo : EIATTR_NUM_BARRIERS
	.align		4
        /*0070*/ 	.byte	0x02, 0x4c
        /*0072*/ 	.byte	0x01
	.zero		1


	//----- nvinfo : EIATTR_MERCURY_ISA_VERSION
	.align		4
        /*0074*/ 	.byte	0x03, 0x5f
        /*0076*/ 	.short	0x0101


	//----- nvinfo : EIATTR_VRC_CTA_INIT_COUNT
	.align		4
        /*0078*/ 	.byte	0x02, 0x4a
	.zero		1
	.zero		1


	//----- nvinfo : EIATTR_EXIT_INSTR_OFFSETS
	.align		4
        /*007c*/ 	.byte	0x04, 0x1c
        /*007e*/ 	.short	(.L_31 - .L_30)


	//   ....[0]....
.L_30:
        /*0080*/ 	.word	0x000001f0


	//   ....[1]....
        /*0084*/ 	.word	0x00000450


	//   ....[2]....
        /*0088*/ 	.word	0x000016e0


	//----- nvinfo : EIATTR_CRS_STACK_SIZE
	.align		4
.L_31:
        /*008c*/ 	.byte	0x04, 0x1e
        /*008e*/ 	.short	(.L_33 - .L_32)
.L_32:
        /*0090*/ 	.word	0x00000000


	//----- nvinfo : EIATTR_CBANK_PARAM_SIZE
	.align		4
.L_33:
        /*0094*/ 	.byte	0x03, 0x19
        /*0096*/ 	.short	0x0028


	//----- nvinfo : EIATTR_PARAM_CBANK
	.align		4
        /*0098*/ 	.byte	0x04, 0x0a
        /*009a*/ 	.short	(.L_35 - .L_34)
	.align		4
.L_34:
        /*009c*/ 	.word	index@(.nv.constant0._Z23compute_inverse_level_tPKdiS0_Pdii)
        /*00a0*/ 	.short	0x0380
        /*00a2*/ 	.short	0x0028


	//----- nvinfo : EIATTR_SW_WAR
	.align		4
.L_35:
        /*00a4*/ 	.byte	0x04, 0x36
        /*00a6*/ 	.short	(.L_37 - .L_36)
.L_36:
        /*00a8*/ 	.word	0x00000008
.L_37:


//--------------------- .nv.info._Z21compute_inverse_levelPKdiS0_Pdii --------------------------
	.section	.nv.info._Z21compute_inverse_levelPKdiS0_Pdii,"",@"SHT_CUDA_INFO"
	.sectionflags	@""
	.align	4


	//----- nvinfo : EIATTR_CUDA_API_VERSION
	.align		4
        /*0000*/ 	.byte	0x04, 0x37
        /*0002*/ 	.short	(.L_39 - .L_38)
.L_38:
        /*0004*/ 	.word	0x00000082


	//----- nvinfo : EIATTR_KPARAM_INFO
	.align		4
.L_39:
        /*0008*/ 	.byte	0x04, 0x17
        /*000a*/ 	.short	(.L_41 - .L_40)
.L_40:
        /*000c*/ 	.word	0x00000000
        /*0010*/ 	.short	0x0005
        /*0012*/ 	.short	0x0024
        /*0014*/ 	.byte	0x00, 0xf0, 0x11, 0x00


	//----- nvinfo : EIATTR_KPARAM_INFO
	.align		4
.L_41:
        /*0018*/ 	.byte	0x04, 0x17
        /*001a*/ 	.short	(.L_43 - .L_42)
.L_42:
        /*001c*/ 	.word	0x00000000
        /*0020*/ 	.short	0x0004
        /*0022*/ 	.short	0x0020
        /*0024*/ 	.byte	0x00, 0xf0, 0x11, 0x00


	//----- nvinfo : EIATTR_KPARAM_INFO
	.align		4
.L_43:
        /*0028*/ 	.byte	0x04, 0x17
        /*002a*/ 	.short	(.L_45 - .L_44)
.L_44:
        /*002c*/ 	.word	0x00000000
        /*0030*/ 	.short	0x0003
        /*0032*/ 	.short	0x0018
        /*0034*/ 	.byte	0x00, 0xf5, 0x21, 0x00


	//----- nvinfo : EIATTR_KPARAM_INFO
	.align		4
.L_45:
        /*0038*/ 	.byte	0x04, 0x17
        /*003a*/ 	.short	(.L_47 - .L_46)
.L_46:
        /*003c*/ 	.word	0x00000000
        /*0040*/ 	.short	0x0002
        /*0042*/ 	.short	0x0010
        /*0044*/ 	.byte	0x00, 0xf5, 0x21, 0x00


	//----- nvinfo : EIATTR_KPARAM_INFO
	.align		4
.L_47:
        /*0048*/ 	.byte	0x04, 0x17
        /*004a*/ 	.short	(.L_49 - .L_48)
.L_48:
        /*004c*/ 	.word	0x00000000
        /*0050*/ 	.short	0x0001
        /*0052*/ 	.short	0x0008
        /*0054*/ 	.byte	0x00, 0xf0, 0x11, 0x00


	//----- nvinfo : EIATTR_KPARAM_INFO
	.align		4
.L_49:
        /*0058*/ 	.byte	0x04, 0x17
        /*005a*/ 	.short	(.L_51 - .L_50)
.L_50:
        /*005c*/ 	.word	0x00000000
        /*0060*/ 	.short	0x0000
        /*0062*/ 	.short	0x0000
        /*0064*/ 	.byte	0x00, 0xf5, 0x21, 0x00


	//----- nvinfo : EIATTR_SPARSE_MMA_MASK
	.align		4
.L_51:
        /*0068*/ 	.byte	0x03, 0x50
        /*006a*/ 	.short	0x0000


	//----- nvinfo : EIATTR_MAXREG_COUNT
	.align		4
        /*006c*/ 	.byte	0x03, 0x1b
        /*006e*/ 	.short	0x00ff


	//----- nvinfo : EIATTR_NUM_BARRIERS
	.align		4
        /*0070*/ 	.byte	0x02, 0x4c
        /*0072*/ 	.byte	0x01
	.zero		1


	//----- nvinfo : EIATTR_MERCURY_ISA_VERSION
	.align		4
        /*0074*/ 	.byte	0x03, 0x5f
        /*0076*/ 	.short	0x0101


	//----- nvinfo : EIATTR_VRC_CTA_INIT_COUNT
	.align		4
        /*0078*/ 	.byte	0x02, 0x4a
	.zero		1
	.zero		1


	//----- nvinfo : EIATTR_EXIT_INSTR_OFFSETS
	.align		4
        /*007c*/ 	.byte	0x04, 0x1c
        /*007e*/ 	.short	(.L_53 - .L_52)


	//   ....[0]....
.L_52:
        /*0080*/ 	.word	0x000001d0


	//   ....[1]....
        /*0084*/ 	.word	0x00000440


	//   ....[2]....
        /*0088*/ 	.word	0x00001700


	//----- nvinfo : EIATTR_CRS_STACK_SIZE
	.align		4
.L_53:
        /*008c*/ 	.byte	0x04, 0x1e
        /*008e*/ 	.short	(.L_55 - .L_54)
.L_54:
        /*0090*/ 	.word	0x00000000


	//----- nvinfo : EIATTR_CBANK_PARAM_SIZE
	.align		4
.L_55:
        /*0094*/ 	.byte	0x03, 0x19
        /*0096*/ 	.short	0x0028


	//----- nvinfo : EIATTR_PARAM_CBANK
	.align		4
        /*0098*/ 	.byte	0x04, 0x0a
        /*009a*/ 	.short	(.L_57 - .L_56)
	.align		4
.L_56:
        /*009c*/ 	.word	index@(.nv.constant0._Z21compute_inverse_levelPKdiS0_Pdii)
        /*00a0*/ 	.short	0x0380
        /*00a2*/ 	.short	0x0028


	//----- nvinfo : EIATTR_SW_WAR
	.align		4
.L_57:
        /*00a4*/ 	.byte	0x04, 0x36
        /*00a6*/ 	.short	(.L_59 - .L_58)
.L_58:
        /*00a8*/ 	.word	0x00000008
.L_59:


//--------------------- .nv.callgraph             --------------------------
	.section	.nv.callgraph,"",@"SHT_CUDA_CALLGRAPH"
	.align	4
	.sectionentsize	8
	.align		4
        /*0000*/ 	.word	0x00000000
	.align		4
        /*0004*/ 	.word	0xffffffff
	.align		4
        /*0008*/ 	.word	0x00000000
	.align		4
        /*000c*/ 	.word	0xfffffffe
	.align		4
        /*0010*/ 	.word	0x00000000
	.align		4
        /*0014*/ 	.word	0xfffffffd
	.align		4
        /*0018*/ 	.word	0x00000000
	.align		4
        /*001c*/ 	.word	0xfffffffc


//--------------------- .text._Z23compute_inverse_level_tPKdiS0_Pdii --------------------------
	.section	.text._Z23compute_inverse_level_tPKdiS0_Pdii,"ax",@progbits
	.align	128
        .global         _Z23compute_inverse_level_tPKdiS0_Pdii
        .type           _Z23compute_inverse_level_tPKdiS0_Pdii,@function
        .size           _Z23compute_inverse_level_tPKdiS0_Pdii,(.L_x_64 - _Z23compute_inverse_level_tPKdiS0_Pdii)
        .other          _Z23compute_inverse_level_tPKdiS0_Pdii,@"STO_CUDA_ENTRY STV_DEFAULT"
_Z23compute_inverse_level_tPKdiS0_Pdii:
.text._Z23compute_inverse_level_tPKdiS0_Pdii:
[----:B------:R-:W-:Y:S01]  /*0000*/  LDC R1, c[0x0][0x37c] ;  /* 0x0000df00ff017b82 */ /* 0x000fe20000000800 */
[----:B------:R-:W0:Y:S01]  /*0010*/  S2R R6, SR_TID.X ;  /* 0x0000000000067919 */ /* 0x000e220000002100 */
[----:B------:R-:W1:Y:S01]  /*0020*/  LDCU UR5, c[0x0][0x388] ;  /* 0x00007100ff0577ac */ /* 0x000e620008000800 */
[----:B------:R-:W-:Y:S01]  /*0030*/  BSSY.RECONVERGENT B0, `(.L_x_0) ;  /* 0x0000015000007945 */ /* 0x000fe20003800200 */
[----:B------:R-:W2:Y:S01]  /*0040*/  S2R R11, SR_CTAID.X ;  /* 0x00000000000b7919 */ /* 0x000ea20000002500 */
[----:B------:R-:W3:Y:S01]  /*0050*/  LDCU UR7, c[0x0][0x360] ;  /* 0x00006c00ff0777ac */ /* 0x000ee20008000800 */
[----:B------:R-:W3:Y:S01]  /*0060*/  LDCU UR4, c[0x0][0x370] ;  /* 0x00006e00ff0477ac */ /* 0x000ee20008000800 */
[----:B------:R-:W4:Y:S01]  /*0070*/  LDCU.64 UR10, c[0x0][0x358] ;  /* 0x00006b00ff0a77ac */ /* 0x000f220008000a00 */
[----:B-1----:R-:W-:Y:S02]  /*0080*/  UIMAD UR6, UR5, UR5, URZ ;  /* 0x00000005050672a4 */ /* 0x002fe4000f8e02ff */
[----:B---3--:R-:W-:-:S04]  /*0090*/  UIMAD UR4, UR7, UR4, URZ ;  /* 0x00000004070472a4 */ /* 0x008fc8000f8e02ff */
[----:B0-----:R-:W-:-:S13]  /*00a0*/  ISETP.GE.U32.AND P0, PT, R6, UR6, PT ;  /* 0x0000000606007c0c */ /* 0x001fda000bf06070 */
[----:B--2-4-:R-:W-:Y:S05]  /*00b0*/  @P0 BRA `(.L_x_1) ;  /* 0x0000000000300947 */ /* 0x014fea0003800000 */
[----:B------:R-:W0:Y:S01]  /*00c0*/  S2R R3, SR_CgaCtaId ;  /* 0x0000000000037919 */ /* 0x000e220000008800 */
[----:B------:R-:W1:Y:S01]  /*00d0*/  LDC.64 R4, c[0x0][0x380] ;  /* 0x0000e000ff047b82 */ /* 0x000e620000000a00 */
[----:B------:R-:W-:Y:S01]  /*00e0*/  MOV R0, 0x400 ;  /* 0x0000040000007802 */ /* 0x000fe20000000f00 */
[----:B------:R-:W-:-:S03]  /*00f0*/  IMAD.MOV.U32 R7, RZ, RZ, R6 ;  /* 0x000000ffff077224 */ /* 0x000fc600078e0006 */
[----:B0-----:R-:W-:-:S07]  /*0100*/  LEA R0, R3, R0, 0x18 ;  /* 0x0000000003007211 */ /* 0x001fce00078ec0ff */
.L_x_2:
[----:B01----:R-:W-:-:S06]  /*0110*/  IMAD.WIDE R2, R7, 0x8, R4 ;  /* 0x0000000807027825 */ /* 0x003fcc00078e0204 */
[----:B------:R-:W2:Y:S01]  /*0120*/  LDG.E.64.CONSTANT R2, desc[UR10][R2.64] ;  /* 0x0000000a02027981 */ /* 0x000ea2000c1e9b00 */
[C---:B------:R-:W-:Y:S02]  /*0130*/  IMAD R9, R7.reuse, 0x8, R0 ;  /* 0x0000000807097824 */ /* 0x040fe400078e0200 */
[----:B------:R-:W-:-:S05]  /*0140*/  VIADD R7, R7, UR7 ;  /* 0x0000000707077c36 */ /* 0x000fca0008000000 */
[----:B------:R-:W-:Y:S01]  /*0150*/  ISETP.GE.AND P0, PT, R7, UR6, PT ;  /* 0x0000000607007c0c */ /* 0x000fe2000bf06270 */
[----:B--2---:R0:W-:-:S12]  /*0160*/  STS.64 [R9], R2 ;  /* 0x0000000209007388 */ /* 0x0041d80000000a00 */
[----:B------:R-:W-:Y:S05]  /*0170*/  @!P0 BRA `(.L_x_2) ;  /* 0xfffffffc00e48947 */ /* 0x000fea000383ffff */
.L_x_1:
[----:B------:R-:W-:Y:S05]  /*0180*/  BSYNC.RECONVERGENT B0 ;  /* 0x0000000000007941 */ /* 0x000fea0003800200 */
.L_x_0:
[----:B------:R-:W1:Y:S01]  /*0190*/  LDCU UR8, c[0x0][0x3a4] ;  /* 0x00007480ff0877ac */ /* 0x000e620008000800 */
[----:B------:R-:W-:-:S05]  /*01a0*/  IMAD R0, R11, UR7, R6 ;  /* 0x000000070b007c24 */ /* 0x000fca000f8e0206 */
[----:B------:R-:W-:-:S05]  /*01b0*/  LOP3.LUT R0, RZ, R0, RZ, 0x33, !PT ;  /* 0x00000000ff007212 */ /* 0x000fca00078e33ff */
[----:B-1----:R-:W-:Y:S01]  /*01c0*/  VIADD R0, R0, UR8 ;  /* 0x0000000800007c36 */ /* 0x002fe20008000000 */
[----:B------:R-:W-:Y:S04]  /*01d0*/  BAR.SYNC.DEFER_BLOCKING 0x0 ;  /* 0x0000000000007b1d */ /* 0x000fe80000010000 */
[----:B------:R-:W-:-:S13]  /*01e0*/  ISETP.GE.AND P0, PT, R0, RZ, PT ;  /* 0x000000ff0000720c */ /* 0x000fda0003f06270 */
[----:B------:R-:W-:Y:S05]  /*01f0*/  @!P0 EXIT ;  /* 0x000000000000894d */ /* 0x000fea0003800000 */
[----:B------:R-:W-:-:S09]  /*0200*/  UISETP.GT.AND UP0, UPT, UR5, URZ, UPT ;  /* 0x000000ff0500728c */ /* 0x000fd2000bf04270 */
[----:B------:R-:W-:Y:S05]  /*0210*/  BRA.U UP0, `(.L_x_3) ;  /* 0x0000000100907547 */ /* 0x000fea000b800000 */
[----:B------:R-:W1:Y:S08]  /*0220*/  LDC.64 R6, c[0x0][0x398] ;  /* 0x0000e600ff067b82 */ /* 0x000e700000000a00 */
[----:B------:R-:W2:Y:S01]  /*0230*/  LDC.64 R4, c[0x0][0x390] ;  /* 0x0000e400ff047b82 */ /* 0x000ea20000000a00 */
[----:B-1----:R-:W5:Y:S04]  /*0240*/  LDG.E.64 R6, desc[UR10][R6.64] ;  /* 0x0000000a06067981 */ /* 0x002f68000c1e1b00 */
[----:B--2---:R-:W5:Y:S01]  /*0250*/  LDG.E.64.CONSTANT R4, desc[UR10][R4.64] ;  /* 0x0000000a04047981 */ /* 0x004f62000c1e9b00 */
[----:B------:R-:W-:Y:S01]  /*0260*/  BSSY.RECONVERGENT B0, `(.L_x_4) ;  /* 0x000001c000007945 */ /* 0x000fe20003800200 */
.L_x_7:
[----:B0----5:R-:W0:Y:S01]  /*0270*/  MUFU.RCP64H R3, R5 ;  /* 0x0000000500037308 */ /* 0x021e220000001800 */
[----:B------:R-:W-:Y:S01]  /*0280*/  IMAD.MOV.U32 R2, RZ, RZ, 0x1 ;  /* 0x00000001ff027424 */ /* 0x000fe200078e00ff */
[----:B------:R-:W-:Y:S01]  /*0290*/  FSETP.GEU.AND P2, PT, |R7|, 6.5827683646048100446e-37, PT ;  /* 0x036000000700780b */ /* 0x000fe20003f4e200 */
[----:B------:R-:W-:Y:S01]  /*02a0*/  VIADD R0, R0, -UR4 ;  /* 0x8000000400007c36 */ /* 0x000fe20008000000 */
[----:B------:R-:W-:Y:S04]  /*02b0*/  BSSY.RECONVERGENT B1, `(.L_x_5) ;  /* 0x0000013000017945 */ /* 0x000fe80003800200 */
[----:B------:R-:W-:Y:S01]  /*02c0*/  ISETP.GT.AND P1, PT, R0, -0x1, PT ;  /* 0xffffffff0000780c */ /* 0x000fe20003f24270 */
[----:B0-----:R-:W-:-:S08]  /*02d0*/  DFMA R8, -R4, R2, 1 ;  /* 0x3ff000000408742b */ /* 0x001fd00000000102 */
[----:B------:R-:W-:-:S08]  /*02e0*/  DFMA R8, R8, R8, R8 ;  /* 0x000000080808722b */ /* 0x000fd00000000008 */
[----:B------:R-:W-:-:S08]  /*02f0*/  DFMA R8, R2, R8, R2 ;  /* 0x000000080208722b */ /* 0x000fd00000000002 */
[----:B------:R-:W-:-:S08]  /*0300*/  DFMA R2, -R4, R8, 1 ;  /* 0x3ff000000402742b */ /* 0x000fd00000000108 */
[----:B------:R-:W-:-:S08]  /*0310*/  DFMA R2, R8, R2, R8 ;  /* 0x000000020802722b */ /* 0x000fd00000000008 */
[----:B------:R-:W-:-:S08]  /*0320*/  DMUL R8, R2, R6 ;  /* 0x0000000602087228 */ /* 0x000fd00000000000 */
[----:B------:R-:W-:-:S08]  /*0330*/  DFMA R10, -R4, R8, R6 ;  /* 0x00000008040a722b */ /* 0x000fd00000000106 */
[----:B------:R-:W-:-:S10]  /*0340*/  DFMA R2, R2, R10, R8 ;  /* 0x0000000a0202722b */ /* 0x000fd40000000008 */
[----:B------:R-:W-:-:S05]  /*0350*/  FFMA R8, RZ, R5, R3 ;  /* 0x00000005ff087223 */ /* 0x000fca0000000003 */
[----:B------:R-:W-:-:S13]  /*0360*/  FSETP.GT.AND P0, PT, |R8|, 1.469367938527859385e-39, PT ;  /* 0x001000000800780b */ /* 0x000fda0003f04200 */
[----:B------:R-:W-:Y:S05]  /*0370*/  @P0 BRA P2, `(.L_x_6) ;  /* 0x0000000000180947 */ /* 0x000fea0001000000 */
[----:B------:R-:W-:Y:S01]  /*0380*/  IMAD.MOV.U32 R12, RZ, RZ, R6 ;  /* 0x000000ffff0c7224 */ /* 0x000fe200078e0006 */
[----:B------:R-:W-:Y:S01]  /*0390*/  MOV R14, 0x3e0 ;  /* 0x000003e0000e7802 */ /* 0x000fe20000000f00 */
[----:B------:R-:W-:Y:S02]  /*03a0*/  IMAD.MOV.U32 R13, RZ, RZ, R7 ;  /* 0x000000ffff0d7224 */ /* 0x000fe400078e0007 */
[----:B------:R-:W-:Y:S02]  /*03b0*/  IMAD.MOV.U32 R10, RZ, RZ, R4 ;  /* 0x000000ffff0a7224 */ /* 0x000fe400078e0004 */
[----:B------:R-:W-:-:S07]  /*03c0*/  IMAD.MOV.U32 R11, RZ, RZ, R5 ;  /* 0x000000ffff0b7224 */ /* 0x000fce00078e0005 */
[----:B------:R-:W-:Y:S05]  /*03d0*/  CALL.REL.NOINC `($__internal_0_$__cuda_sm20_div_rn_f64_full) ;  /* 0x0000001000c47944 */ /* 0x000fea0003c00000 */
.L_x_6:
[----:B------:R-:W-:Y:S05]  /*03e0*/  BSYNC.RECONVERGENT B1 ;  /* 0x0000000000017941 */ /* 0x000fea0003800200 */
.L_x_5:
[----:B------:R-:W-:Y:S02]  /*03f0*/  IMAD.MOV.U32 R6, RZ, RZ, R2 ;  /* 0x000000ffff067224 */ /* 0x000fe400078e0002 */
[----:B------:R-:W-:Y:S01]  /*0400*/  IMAD.MOV.U32 R7, RZ, RZ, R3 ;  /* 0x000000ffff077224 */ /* 0x000fe200078e0003 */
[----:B------:R-:W-:Y:S06]  /*0410*/  @P1 BRA `(.L_x_7) ;  /* 0xfffffffc00941947 */ /* 0x000fec000383ffff */
[----:B------:R-:W-:Y:S05]  /*0420*/  BSYNC.RECONVERGENT B0 ;  /* 0x0000000000007941 */ /* 0x000fea0003800200 */
.L_x_4:
[----:B------:R-:W0:Y:S02]  /*0430*/  LDC.64 R2, c[0x0][0x398] ;  /* 0x0000e600ff027b82 */ /* 0x000e240000000a00 */
[----:B0-----:R-:W-:Y:S01]  /*0440*/  STG.E.64 desc[UR10][R2.64], R6 ;  /* 0x0000000602007986 */ /* 0x001fe2000c101b0a */
[----:B------:R-:W-:Y:S05]  /*0450*/  EXIT ;  /* 0x000000000000794d */ /* 0x000fea0003800000 */
.L_x_3:
[----:B------:R-:W-:Y:S01]  /*0460*/  ULOP3.LUT UR8, UR5, 0x7ffffff8, URZ, 0xc0, !UPT ;  /* 0x7ffffff805087892 */ /* 0x000fe2000f8ec0ff */
[----:B------:R-:W1:Y:S01]  /*0470*/  LDCU UR14, c[0x0][0x388] ;  /* 0x00007100ff0e77ac */ /* 0x000e620008000800 */
[----:B------:R-:W-:Y:S02]  /*0480*/  ULOP3.LUT UR5, UR5, 0x7, URZ, 0xc0, !UPT ;  /* 0x0000000705057892 */ /* 0x000fe4000f8ec0ff */
[----:B------:R-:W-:-:S12]  /*0490*/  UIADD3 UR7, UPT, UPT, -UR8, URZ, URZ ;  /* 0x000000ff08077290 */ /* 0x000fd8000fffe1ff */
.L_x_25:
[----:B--2---:R-:W2:Y:S01]  /*04a0*/  LDCU.64 UR12, c[0x0][0x3a0] ;  /* 0x00007400ff0c77ac */ /* 0x004ea20008000a00 */
[----:B------:R-:W-:Y:S01]  /*04b0*/  IMAD.MOV.U32 R4, RZ, RZ, R0 ;  /* 0x000000ffff047224 */ /* 0x000fe200078e0000 */
[----:B------:R-:W-:Y:S01]  /*04c0*/  BSSY.RECONVERGENT B1, `(.L_x_8) ;  /* 0x0000059000017945 */ /* 0x000fe20003800200 */
[----:B------:R-:W-:Y:S01]  /*04d0*/  VIADD R0, R0, -UR4 ;  /* 0x8000000400007c36 */ /* 0x000fe20008000000 */
[----:B------:R-:W3:Y:S01]  /*04e0*/  LDCU UR6, c[0x0][0x388] ;  /* 0x00007100ff0677ac */ /* 0x000ee20008000800 */
[----:B------:R-:W-:Y:S02]  /*04f0*/  IMAD.MOV.U32 R5, RZ, RZ, 0x1 ;  /* 0x00000001ff057424 */ /* 0x000fe400078e00ff */
[----:B------:R-:W-:Y:S01]  /*0500*/  IMAD.MOV.U32 R13, RZ, RZ, RZ ;  /* 0x000000ffff0d7224 */ /* 0x000fe200078e00ff */
[----:B------:R-:W-:Y:S01]  /*0510*/  ISETP.GT.AND P1, PT, R0, -0x1, PT ;  /* 0xffffffff0000780c */ /* 0x000fe20003f24270 */
[----:B0-----:R-:W-:Y:S02]  /*0520*/  IMAD.MOV.U32 R2, RZ, RZ, RZ ;  /* 0x000000ffff027224 */ /* 0x001fe400078e00ff */
[----:B--2---:R-:W-:-:S02]  /*0530*/  IMAD.U32 R8, RZ, RZ, UR12 ;  /* 0x0000000cff087e24 */ /* 0x004fc4000f8e00ff */
[----:B------:R-:W-:Y:S02]  /*0540*/  IMAD.U32 R7, RZ, RZ, UR13 ;  /* 0x0000000dff077e24 */ /* 0x000fe4000f8e00ff */
[----:B---3--:R-:W-:-:S07]  /*0550*/  IMAD.U32 R3, RZ, RZ, UR6 ;  /* 0x00000006ff037e24 */ /* 0x008fce000f8e00ff */
.L_x_14:
[-C--:B------:R-:W-:Y:S01]  /*0560*/  IABS R14, R3.reuse ;  /* 0x00000003000e7213 */ /* 0x080fe20000000000 */
[----:B------:R-:W-:Y:S01]  /*0570*/  IMAD.IADD R6, R3, 0x1, -R8 ;  /* 0x0000000103067824 */ /* 0x000fe200078e0a08 */
[----:B------:R-:W-:Y:S01]  /*0580*/  IABS R16, R3 ;  /* 0x0000000300107213 */ /* 0x000fe20000000000 */
[----:B------:R-:W-:Y:S01]  /*0590*/  BSSY.RELIABLE B0, `(.L_x_9) ;  /* 0x0000046000007945 */ /* 0x000fe20003800100 */
[----:B------:R-:W0:Y:S01]  /*05a0*/  I2F.RP R9, R14 ;  /* 0x0000000e00097306 */ /* 0x000e220000209400 */
[----:B------:R-:W-:Y:S02]  /*05b0*/  IMAD R12, R6, R7, RZ ;  /* 0x00000007060c7224 */ /* 0x000fe400078e02ff */
[----:B------:R-:W-:-:S05]  /*05c0*/  IMAD.MOV R16, RZ, RZ, -R16 ;  /* 0x000000ffff107224 */ /* 0x000fca00078e0a10 */
[----:B0-----:R-:W0:Y:S02]  /*05d0*/  MUFU.RCP R9, R9 ;  /* 0x0000000900097308 */ /* 0x001e240000001000 */
[----:B0-----:R-:W-:-:S06]  /*05e0*/  VIADD R10, R9, 0xffffffe ;  /* 0x0ffffffe090a7836 */ /* 0x001fcc0000000000 */
[----:B------:R0:W2:Y:S02]  /*05f0*/  F2I.FTZ.U32.TRUNC.NTZ R11, R10 ;  /* 0x0000000a000b7305 */ /* 0x0000a4000021f000 */
[----:B0-----:R-:W-:Y:S02]  /*0600*/  IMAD.MOV.U32 R10, RZ, RZ, RZ ;  /* 0x000000ffff0a7224 */ /* 0x001fe400078e00ff */
[----:B--2---:R-:W-:-:S04]  /*0610*/  IMAD.MOV R15, RZ, RZ, -R11 ;  /* 0x000000ffff0f7224 */ /* 0x004fc800078e0a0b */
[----:B------:R-:W-:Y:S01]  /*0620*/  IMAD R7, R15, R14, RZ ;  /* 0x0000000e0f077224 */ /* 0x000fe200078e02ff */
[----:B------:R-:W-:Y:S02]  /*0630*/  IABS R15, R12 ;  /* 0x0000000c000f7213 */ /* 0x000fe40000000000 */
[----:B------:R-:W-:Y:S01]  /*0640*/  LOP3.LUT R12, R12, R3, RZ, 0x3c, !PT ;  /* 0x000000030c0c7212 */ /* 0x000fe200078e3cff */
[----:B------:R-:W-:Y:S01]  /*0650*/  IMAD.HI.U32 R11, R11, R7, R10 ;  /* 0x000000070b0b7227 */ /* 0x000fe200078e000a */
[----:B------:R-:W-:Y:S02]  /*0660*/  MOV R10, R15 ;  /* 0x0000000f000a7202 */ /* 0x000fe40000000f00 */
[----:B------:R-:W-:Y:S01]  /*0670*/  ISETP.GE.AND P3, PT, R12, RZ, PT ;  /* 0x000000ff0c00720c */ /* 0x000fe20003f66270 */
[----:B------:R-:W-:Y:S02]  /*0680*/  IMAD.MOV.U32 R7, RZ, RZ, R16 ;  /* 0x000000ffff077224 */ /* 0x000fe400078e0010 */
[----:B------:R-:W-:-:S04]  /*0690*/  IMAD.HI.U32 R11, R11, R10, RZ ;  /* 0x0000000a0b0b7227 */ /* 0x000fc800078e00ff */
[----:B------:R-:W-:-:S05]  /*06a0*/  IMAD R7, R11, R7, R10 ;  /* 0x000000070b077224 */ /* 0x000fca00078e020a */
[----:B------:R-:W-:-:S13]  /*06b0*/  ISETP.GT.U32.AND P2, PT, R14, R7, PT ;  /* 0x000000070e00720c */ /* 0x000fda0003f44070 */
[----:B------:R-:W-:Y:S02]  /*06c0*/  @!P2 IMAD.IADD R7, R7, 0x1, -R14 ;  /* 0x000000010707a824 */ /* 0x000fe400078e0a0e */
[----:B------:R-:W-:Y:S01]  /*06d0*/  @!P2 VIADD R11, R11, 0x1 ;  /* 0x000000010b0ba836 */ /* 0x000fe20000000000 */
[----:B------:R-:W-:Y:S02]  /*06e0*/  ISETP.NE.AND P2, PT, R3, RZ, PT ;  /* 0x000000ff0300720c */ /* 0x000fe40003f45270 */
[----:B------:R-:W-:-:S13]  /*06f0*/  ISETP.GE.U32.AND P0, PT, R7, R14, PT ;  /* 0x0000000e0700720c */ /* 0x000fda0003f06070 */
[----:B------:R-:W-:-:S04]  /*0700*/  @P0 VIADD R11, R11, 0x1 ;  /* 0x000000010b0b0836 */ /* 0x000fc80000000000 */
[----:B------:R-:W-:-:S04]  /*0710*/  IMAD.MOV.U32 R7, RZ, RZ, R11 ;  /* 0x000000ffff077224 */ /* 0x000fc800078e000b */
[----:B------:R-:W-:Y:S01]  /*0720*/  @!P3 IMAD.MOV R7, RZ, RZ, -R7 ;  /* 0x000000ffff07b224 */ /* 0x000fe200078e0a07 */
[----:B------:R-:W-:-:S04]  /*0730*/  @!P2 LOP3.LUT R7, RZ, R3, RZ, 0x33, !PT ;  /* 0x00000003ff07a212 */ /* 0x000fc800078e33ff */
[----:B------:R-:W-:-:S13]  /*0740*/  ISETP.GE.AND P0, PT, R4, R7, PT ;  /* 0x000000070400720c */ /* 0x000fda0003f06270 */
[----:B------:R-:W-:Y:S05]  /*0750*/  @!P0 BRA `(.L_x_10) ;  /* 0x0000000000a48947 */ /* 0x000fea0003800000 */
[----:B------:R-:W-:Y:S01]  /*0760*/  ISETP.NE.AND P2, PT, R3, R8, PT ;  /* 0x000000080300720c */ /* 0x000fe20003f45270 */
[----:B------:R-:W-:Y:S01]  /*0770*/  VIADD R10, R8, 0xffffffff ;  /* 0xffffffff080a7836 */ /* 0x000fe20000000000 */
[----:B------:R-:W-:Y:S01]  /*0780*/  BSSY.RECONVERGENT B2, `(.L_x_11) ;  /* 0x0000020000027945 */ /* 0x000fe20003800200 */
[----:B------:R-:W-:-:S03]  /*0790*/  IMAD.MOV.U32 R9, RZ, RZ, 0x1 ;  /* 0x00000001ff097424 */ /* 0x000fc600078e00ff */
[----:B------:R-:W-:-:S07]  /*07a0*/  ISETP.NE.AND P0, PT, R10, RZ, PT ;  /* 0x000000ff0a00720c */ /* 0x000fce0003f05270 */
[----:B------:R-:W-:Y:S06]  /*07b0*/  @!P2 BRA `(.L_x_12) ;  /* 0x000000000070a947 */ /* 0x000fec0003800000 */
[-C--:B------:R-:W-:Y:S01]  /*07c0*/  IABS R14, R6.reuse ;  /* 0x00000006000e7213 */ /* 0x080fe20000000000 */
[----:B------:R-:W-:Y:S01]  /*07d0*/  IMAD R11, R8, R7, RZ ;  /* 0x00000007080b7224 */ /* 0x000fe200078e02ff */
[-C--:B------:R-:W-:Y:S02]  /*07e0*/  IABS R8, R6.reuse ;  /* 0x0000000600087213 */ /* 0x080fe40000000000 */
[----:B------:R-:W0:Y:S02]  /*07f0*/  I2F.RP R12, R14 ;  /* 0x0000000e000c7306 */ /* 0x000e240000209400 */
[----:B------:R-:W-:Y:S01]  /*0800*/  IABS R16, R11 ;  /* 0x0000000b00107213 */ /* 0x000fe20000000000 */
[----:B------:R-:W-:Y:S01]  /*0810*/  IMAD.MOV R17, RZ, RZ, -R8 ;  /* 0x000000ffff117224 */ /* 0x000fe200078e0a08 */
[----:B------:R-:W-:Y:S01]  /*0820*/  LOP3.LUT R11, R11, R6, RZ, 0x3c, !PT ;  /* 0x000000060b0b7212 */ /* 0x000fe200078e3cff */
[----:B------:R-:W-:-:S03]  /*0830*/  IMAD.MOV.U32 R8, RZ, RZ, RZ ;  /* 0x000000ffff087224 */ /* 0x000fc600078e00ff */
[----:B------:R-:W-:Y:S01]  /*0840*/  ISETP.GE.AND P4, PT, R11, RZ, PT ;  /* 0x000000ff0b00720c */ /* 0x000fe20003f86270 */
[----:B0-----:R-:W0:Y:S02]  /*0850*/  MUFU.RCP R12, R12 ;  /* 0x0000000c000c7308 */ /* 0x001e240000001000 */
[----:B0-----:R-:W-:-:S06]  /*0860*/  VIADD R9, R12, 0xffffffe ;  /* 0x0ffffffe0c097836 */ /* 0x001fcc0000000000 */
[----:B------:R-:W0:Y:S02]  /*0870*/  F2I.FTZ.U32.TRUNC.NTZ R9, R9 ;  /* 0x0000000900097305 */ /* 0x000e24000021f000 */
[----:B0-----:R-:W-:-:S04]  /*0880*/  IMAD.MOV R15, RZ, RZ, -R9 ;  /* 0x000000ffff0f7224 */ /* 0x001fc800078e0a09 */
[----:B------:R-:W-:-:S04]  /*0890*/  IMAD R15, R15, R14, RZ ;  /* 0x0000000e0f0f7224 */ /* 0x000fc800078e02ff */
[----:B------:R-:W-:-:S04]  /*08a0*/  IMAD.HI.U32 R8, R9, R15, R8 ;  /* 0x0000000f09087227 */ /* 0x000fc800078e0008 */
[----:B------:R-:W-:Y:S02]  /*08b0*/  IMAD.MOV.U32 R15, RZ, RZ, R16 ;  /* 0x000000ffff0f7224 */ /* 0x000fe400078e0010 */
        /* <DEDUP_REMOVED lines=9> */
[----:B------:R-:W-:Y:S01]  /*0950*/  @!P4 IMAD.MOV R8, RZ, RZ, -R8 ;  /* 0x000000ffff08c224 */ /* 0x000fe200078e0a08 */
[----:B------:R-:W-:-:S05]  /*0960*/  @!P3 LOP3.LUT R8, RZ, R6, RZ, 0x33, !PT ;  /* 0x00000006ff08b212 */ /* 0x000fca00078e33ff */
[----:B------:R-:W-:-:S07]  /*0970*/  IMAD.MOV.U32 R9, RZ, RZ, R8 ;  /* 0x000000ffff097224 */ /* 0x000fce00078e0008 */
.L_x_12:
[----:B-1----:R-:W-:Y:S05]  /*0980*/  BSYNC.RECONVERGENT B2 ;  /* 0x0000000000027941 */ /* 0x002fea0003800200 */
.L_x_11:
[----:B------:R-:W-:Y:S05]  /*0990*/  @!P0 BREAK.RELIABLE B0 ;  /* 0x0000000000008942 */ /* 0x000fea0003800100 */
[----:B------:R-:W-:Y:S01]  /*09a0*/  LOP3.LUT R2, R2, R5, RZ, 0xfc, !PT ;  /* 0x0000000502027212 */ /* 0x000fe200078efcff */
[----:B------:R-:W-:Y:S06]  /*09b0*/  @!P0 BRA `(.L_x_13) ;  /* 0x0000000000248947 */ /* 0x000fec0003800000 */
[----:B------:R-:W-:Y:S01]  /*09c0*/  IADD3 R4, PT, PT, R4, -R7, RZ ;  /* 0x8000000704047210 */ /* 0x000fe20007ffe0ff */
[----:B------:R-:W-:Y:S02]  /*09d0*/  IMAD.MOV.U32 R8, RZ, RZ, R10 ;  /* 0x000000ffff087224 */ /* 0x000fe400078e000a */
[----:B------:R-:W-:-:S07]  /*09e0*/  IMAD.MOV.U32 R7, RZ, RZ, R9 ;  /* 0x000000ffff077224 */ /* 0x000fce00078e0009 */
.L_x_10:
[----:B-1----:R-:W-:Y:S05]  /*09f0*/  BSYNC.RELIABLE B0 ;  /* 0x0000000000007941 */ /* 0x002fea0003800100 */
.L_x_9:
[----:B------:R-:W-:Y:S02]  /*0a00*/  VIADD R13, R13, 0x1 ;  /* 0x000000010d0d7836 */ /* 0x000fe40000000000 */
[----:B------:R-:W-:Y:S02]  /*0a10*/  VIADD R3, R3, 0xffffffff ;  /* 0xffffffff03037836 */ /* 0x000fe40000000000 */
[----:B------:R-:W-:Y:S01]  /*0a20*/  IMAD.SHL.U32 R5, R5, 0x2, RZ ;  /* 0x0000000205057824 */ /* 0x000fe200078e00ff */
[----:B------:R-:W-:-:S13]  /*0a30*/  ISETP.NE.AND P0, PT, R13, UR14, PT ;  /* 0x0000000e0d007c0c */ /* 0x000fda000bf05270 */
[----:B------:R-:W-:Y:S05]  /*0a40*/  @P0 BRA `(.L_x_14) ;  /* 0xfffffff800c40947 */ /* 0x000fea000383ffff */
.L_x_13:
[----:B------:R-:W-:Y:S05]  /*0a50*/  BSYNC.RECONVERGENT B1 ;  /* 0x0000000000017941 */ /* 0x000fea0003800200 */
.L_x_8:
[----:B------:R-:W0:Y:S02]  /*0a60*/  LDC.64 R8, c[0x0][0x398] ;  /* 0x0000e600ff087b82 */ /* 0x000e240000000a00 */
[----:B0-----:R-:W-:-:S05]  /*0a70*/  IMAD.WIDE R8, R2, 0x8, R8 ;  /* 0x0000000802087825 */ /* 0x001fca00078e0208 */
[----:B------:R0:W5:Y:S01]  /*0a80*/  LDG.E.64 R6, desc[UR10][R8.64] ;  /* 0x0000000a08067981 */ /* 0x000162000c1e1b00 */
[----:B------:R-:W-:Y:S02]  /*0a90*/  IMAD.MOV.U32 R3, RZ, RZ, 0x1 ;  /* 0x00000001ff037424 */ /* 0x000fe400078e00ff */
[----:B------:R-:W-:-:S07]  /*0aa0*/  IMAD.MOV.U32 R4, RZ, RZ, RZ ;  /* 0x000000ffff047224 */ /* 0x000fce00078e00ff */
.L_x_22:
[-C--:B------:R-:W-:Y:S01]  /*0ab0*/  LOP3.LUT R5, R3, R2.reuse, RZ, 0xfc, !PT ;  /* 0x0000000203057212 */ /* 0x080fe200078efcff */
[----:B------:R-:W-:Y:S03]  /*0ac0*/  BSSY.RECONVERGENT B1, `(.L_x_15) ;  /* 0x00000a1000017945 */ /* 0x000fe60003800200 */
[----:B------:R-:W-:-:S13]  /*0ad0*/  ISETP.NE.AND P0, PT, R5, R2, PT ;  /* 0x000000020500720c */ /* 0x000fda0003f05270 */
[----:B------:R-:W-:Y:S05]  /*0ae0*/  @!P0 BRA `(.L_x_16) ;  /* 0x0000000800788947 */ /* 0x000fea0003800000 */
[----:B------:R-:W1:Y:S01]  /*0af0*/  LDCU UR12, c[0x0][0x388] ;  /* 0x00007100ff0c77ac */ /* 0x000e620008000800 */
[----:B------:R-:W-:Y:S02]  /*0b00*/  IMAD.MOV.U32 R23, RZ, RZ, RZ ;  /* 0x000000ffff177224 */ /* 0x000fe400078e00ff */
[----:B------:R-:W-:Y:S02]  /*0b10*/  IMAD.MOV.U32 R25, RZ, RZ, R5 ;  /* 0x000000ffff197224 */ /* 0x000fe400078e0005 */
[----:B------:R-:W-:Y:S02]  /*0b20*/  IMAD.MOV.U32 R20, RZ, RZ, 0x0 ;  /* 0x00000000ff147424 */ /* 0x000fe400078e00ff */
[----:B------:R-:W-:Y:S01]  /*0b30*/  IMAD.MOV.U32 R21, RZ, RZ, 0x3ff00000 ;  /* 0x3ff00000ff157424 */ /* 0x000fe200078e00ff */
[----:B-1----:R-:W-:-:S09]  /*0b40*/  UISETP.GE.U32.AND UP0, UPT, UR12, 0x8, UPT ;  /* 0x000000080c00788c */ /* 0x002fd2000bf06070 */
[----:B------:R-:W-:Y:S05]  /*0b50*/  BRA.U !UP0, `(.L_x_17) ;  /* 0x00000005081c7547 */ /* 0x000fea000b800000 */
[----:B------:R-:W1:Y:S01]  /*0b60*/  S2R R12, SR_CgaCtaId ;  /* 0x00000000000c7919 */ /* 0x000e620000008800 */
[----:B------:R-:W-:Y:S01]  /*0b70*/  MOV R11, 0x400 ;  /* 0x00000400000b7802 */ /* 0x000fe20000000f00 */
[----:B------:R-:W-:Y:S01]  /*0b80*/  IMAD R10, R4, UR12, RZ ;  /* 0x0000000c040a7c24 */ /* 0x000fe2000f8e02ff */
[----:B------:R-:W-:Y:S01]  /*0b90*/  UMOV UR6, UR7 ;  /* 0x0000000700067c82 */ /* 0x000fe20008000000 */
[----:B------:R-:W-:Y:S02]  /*0ba0*/  IMAD.MOV.U32 R25, RZ, RZ, R5 ;  /* 0x000000ffff197224 */ /* 0x000fe400078e0005 */
[----:B------:R-:W-:Y:S02]  /*0bb0*/  IMAD.MOV.U32 R20, RZ, RZ, 0x0 ;  /* 0x00000000ff147424 */ /* 0x000fe400078e00ff */
[----:B------:R-:W-:Y:S01]  /*0bc0*/  IMAD.MOV.U32 R21, RZ, RZ, 0x3ff00000 ;  /* 0x3ff00000ff157424 */ /* 0x000fe200078e00ff */
[----:B-1----:R-:W-:-:S05]  /*0bd0*/  LEA R11, R12, R11, 0x18 ;  /* 0x0000000b0c0b7211 */ /* 0x002fca00078ec0ff */
[----:B------:R-:W-:-:S04]  /*0be0*/  IMAD R10, R10, 0x8, R11 ;  /* 0x000000080a0a7824 */ /* 0x000fc800078e020b */
[----:B------:R-:W-:-:S07]  /*0bf0*/  VIADD R24, R10, 0x20 ;  /* 0x000000200a187836 */ /* 0x000fce0000000000 */
.L_x_18:
[----:B------:R-:W1:Y:S01]  /*0c00*/  LDS.64 R10, [R24+-0x20] ;  /* 0xffffe000180a7984 */ /* 0x000e620000000a00 */
[----:B------:R-:W-:Y:S01]  /*0c10*/  LOP3.LUT R12, R25, 0x1, RZ, 0xc0, !PT ;  /* 0x00000001190c7812 */ /* 0x000fe200078ec0ff */
[----:B------:R-:W-:Y:S01]  /*0c20*/  UIADD3 UR6, UPT, UPT, UR6, 0x8, URZ ;  /* 0x0000000806067890 */ /* 0x000fe2000fffe0ff */
[----:B------:R-:W-:Y:S01]  /*0c30*/  SHF.R.U32.HI R22, RZ, 0x1, R25 ;  /* 0x00000001ff167819 */ /* 0x000fe20000011619 */
[----:B------:R-:W2:Y:S02]  /*0c40*/  LDS.64 R14, [R24+-0x18] ;  /* 0xffffe800180e7984 */ /* 0x000ea40000000a00 */
[----:B------:R-:W-:Y:S01]  /*0c50*/  UISETP.NE.AND UP0, UPT, UR6, URZ, UPT ;  /* 0x000000ff0600728c */ /* 0x000fe2000bf05270 */
[----:B------:R-:W3:Y:S01]  /*0c60*/  I2F.F64.U32 R12, R12 ;  /* 0x0000000c000c7312 */ /* 0x000ee20000201800 */
[----:B------:R-:W4:Y:S01]  /*0c70*/  LDS.64 R18, [R24+-0x10] ;  /* 0xfffff00018127984 */ /* 0x000f220000000a00 */
[----:B------:R-:W-:-:S03]  /*0c80*/  LOP3.LUT R22, R22, 0x1, RZ, 0xc0, !PT ;  /* 0x0000000116167812 */ /* 0x000fc600078ec0ff */
[----:B------:R-:W0:Y:S03]  /*0c90*/  LDS.64 R16, [R24+-0x8] ;  /* 0xfffff80018107984 */ /* 0x000e260000000a00 */
[----:B------:R-:W4:Y:S01]  /*0ca0*/  I2F.F64.U32 R22, R22 ;  /* 0x0000001600167312 */ /* 0x000f220000201800 */
[----:B-1----:R-:W-:Y:S02]  /*0cb0*/  DADD R10, R10, -1 ;  /* 0xbff000000a0a7429 */ /* 0x002fe40000000000 */
[----:B--2---:R-:W-:-:S06]  /*0cc0*/  DADD R14, R14, -1 ;  /* 0xbff000000e0e7429 */ /* 0x004fcc0000000000 */
[----:B---3--:R-:W-:Y:S01]  /*0cd0*/  DFMA R10, R12, R10, 1 ;  /* 0x3ff000000c0a742b */ /* 0x008fe2000000000a */
[----:B------:R-:W-:Y:S01]  /*0ce0*/  SHF.R.U32.HI R13, RZ, 0x2, R25 ;  /* 0x00000002ff0d7819 */ /* 0x000fe20000011619 */
[----:B----4-:R-:W-:Y:S02]  /*0cf0*/  DADD R18, R18, -1 ;  /* 0xbff0000012127429 */ /* 0x010fe40000000000 */
[----:B------:R-:W-:Y:S01]  /*0d00*/  DFMA R14, R22, R14, 1 ;  /* 0x3ff00000160e742b */ /* 0x000fe2000000000e */
[----:B------:R-:W-:-:S03]  /*0d10*/  LOP3.LUT R26, R13, 0x1, RZ, 0xc0, !PT ;  /* 0x000000010d1a7812 */ /* 0x000fc600078ec0ff */
[----:B------:R-:W-:Y:S01]  /*0d20*/  DMUL R20, R10, R20 ;  /* 0x000000140a147228 */ /* 0x000fe20000000000 */
[--C-:B------:R-:W-:Y:S01]  /*0d30*/  SHF.R.U32.HI R23, RZ, 0x3, R25.reuse ;  /* 0x00000003ff177819 */ /* 0x100fe20000011619 */
[----:B------:R1:W2:Y:S01]  /*0d40*/  I2F.F64.U32 R12, R26 ;  /* 0x0000001a000c7312 */ /* 0x0002a20000201800 */
[----:B------:R-:W3:Y:S01]  /*0d50*/  LDS.64 R10, [R24] ;  /* 0x00000000180a7984 */ /* 0x000ee20000000a00 */
[----:B------:R-:W-:Y:S02]  /*0d60*/  SHF.R.U32.HI R22, RZ, 0x4, R25 ;  /* 0x00000004ff167819 */ /* 0x000fe40000011619 */
[----:B------:R-:W-:Y:S02]  /*0d70*/  LOP3.LUT R27, R23, 0x1, RZ, 0xc0, !PT ;  /* 0x00000001171b7812 */ /* 0x000fe400078ec0ff */
[----:B------:R-:W-:Y:S01]  /*0d80*/  DMUL R14, R20, R14 ;  /* 0x0000000e140e7228 */ /* 0x000fe20000000000 */
[----:B-1----:R-:W-:-:S04]  /*0d90*/  LOP3.LUT R26, R22, 0x1, RZ, 0xc0, !PT ;  /* 0x00000001161a7812 */ /* 0x002fc800078ec0ff */
[----:B------:R1:W-:Y:S01]  /*0da0*/  I2F.F64.U32 R22, R26 ;  /* 0x0000001a00167312 */ /* 0x0003e20000201800 */
[----:B--2---:R-:W-:Y:S01]  /*0db0*/  DFMA R20, R12, R18, 1 ;  /* 0x3ff000000c14742b */ /* 0x004fe20000000012 */
[----:B------:R-:W2:Y:S06]  /*0dc0*/  LDS.64 R12, [R24+0x8] ;  /* 0x00000800180c7984 */ /* 0x000eac0000000a00 */
[----:B------:R-:W4:Y:S01]  /*0dd0*/  I2F.F64.U32 R18, R27 ;  /* 0x0000001b00127312 */ /* 0x000f220000201800 */
[----:B-1----:R-:W-:Y:S01]  /*0de0*/  SHF.R.U32.HI R26, RZ, 0x7, R25 ;  /* 0x00000007ff1a7819 */ /* 0x002fe20000011619 */
[----:B------:R-:W-:-:S02]  /*0df0*/  DMUL R14, R14, R20 ;  /* 0x000000140e0e7228 */ /* 0x000fc40000000000 */
[----:B0-----:R-:W-:Y:S01]  /*0e00*/  DADD R20, R16, -1 ;  /* 0xbff0000010147429 */ /* 0x001fe20000000000 */
[----:B------:R-:W-:Y:S01]  /*0e10*/  LOP3.LUT R26, R26, 0x1, RZ, 0xc0, !PT ;  /* 0x000000011a1a7812 */ /* 0x000fe200078ec0ff */
[----:B------:R-:W0:Y:S06]  /*0e20*/  LDS.64 R16, [R24+0x10] ;  /* 0x0000100018107984 */ /* 0x000e2c0000000a00 */
[----:B----4-:R-:W-:Y:S02]  /*0e30*/  DFMA R18, R18, R20, 1 ;  /* 0x3ff000001212742b */ /* 0x010fe40000000014 */
[----:B------:R1:W4:Y:S01]  /*0e40*/  LDS.64 R20, [R24+0x18] ;  /* 0x0000180018147984 */ /* 0x0003220000000a00 */
[----:B---3--:R-:W-:-:S05]  /*0e50*/  DADD R10, R10, -1 ;  /* 0xbff000000a0a7429 */ /* 0x008fca0000000000 */
[----:B------:R-:W-:Y:S01]  /*0e60*/  DMUL R14, R14, R18 ;  /* 0x000000120e0e7228 */ /* 0x000fe20000000000 */
[--C-:B------:R-:W-:Y:S01]  /*0e70*/  SHF.R.U32.HI R18, RZ, 0x5, R25.reuse ;  /* 0x00000005ff127819 */ /* 0x100fe20000011619 */
[----:B-1----:R-:W-:Y:S01]  /*0e80*/  VIADD R24, R24, 0x40 ;  /* 0x0000004018187836 */ /* 0x002fe20000000000 */
[--C-:B------:R-:W-:Y:S02]  /*0e90*/  SHF.R.U32.HI R19, RZ, 0x6, R25.reuse ;  /* 0x00000006ff137819 */ /* 0x100fe40000011619 */
[----:B------:R-:W-:Y:S01]  /*0ea0*/  LOP3.LUT R18, R18, 0x1, RZ, 0xc0, !PT ;  /* 0x0000000112127812 */ /* 0x000fe200078ec0ff */
[----:B------:R-:W-:Y:S01]  /*0eb0*/  DFMA R22, R22, R10, 1 ;  /* 0x3ff000001616742b */ /* 0x000fe2000000000a */
[----:B------:R-:W-:Y:S02]  /*0ec0*/  LOP3.LUT R19, R19, 0x1, RZ, 0xc0, !PT ;  /* 0x0000000113137812 */ /* 0x000fe400078ec0ff */
[----:B------:R-:W1:Y:S01]  /*0ed0*/  I2F.F64.U32 R10, R18 ;  /* 0x00000012000a7312 */ /* 0x000e620000201800 */
[----:B------:R-:W-:Y:S01]  /*0ee0*/  SHF.R.S32.HI R25, RZ, 0x8, R25 ;  /* 0x00000008ff197819 */ /* 0x000fe20000011419 */
[----:B--2---:R-:W-:-:S03]  /*0ef0*/  DADD R12, R12, -1 ;  /* 0xbff000000c0c7429 */ /* 0x004fc60000000000 */
[----:B------:R-:W-:-:S03]  /*0f00*/  DMUL R22, R14, R22 ;  /* 0x000000160e167228 */ /* 0x000fc60000000000 */
[----:B------:R-:W2:Y:S01]  /*0f10*/  I2F.F64.U32 R14, R19 ;  /* 0x00000013000e7312 */ /* 0x000ea20000201800 */
[----:B0-----:R-:W-:Y:S02]  /*0f20*/  DADD R16, R16, -1 ;  /* 0xbff0000010107429 */ /* 0x001fe40000000000 */
[----:B-1----:R-:W-:-:S05]  /*0f30*/  DFMA R10, R10, R12, 1 ;  /* 0x3ff000000a0a742b */ /* 0x002fca000000000c */
[----:B------:R-:W0:Y:S01]  /*0f40*/  I2F.F64.U32 R12, R26 ;  /* 0x0000001a000c7312 */ /* 0x000e220000201800 */
[----:B--2---:R-:W-:Y:S02]  /*0f50*/  DFMA R14, R14, R16, 1 ;  /* 0x3ff000000e0e742b */ /* 0x004fe40000000010 */
[----:B------:R-:W-:Y:S02]  /*0f60*/  DMUL R10, R22, R10 ;  /* 0x0000000a160a7228 */ /* 0x000fe40000000000 */
[----:B----4-:R-:W-:-:S06]  /*0f70*/  DADD R20, R20, -1 ;  /* 0xbff0000014147429 */ /* 0x010fcc0000000000 */
[----:B------:R-:W-:Y:S02]  /*0f80*/  DMUL R10, R10, R14 ;  /* 0x0000000e0a0a7228 */ /* 0x000fe40000000000 */
[----:B0-----:R-:W-:-:S08]  /*0f90*/  DFMA R20, R12, R20, 1 ;  /* 0x3ff000000c14742b */ /* 0x001fd00000000014 */
[----:B------:R-:W-:Y:S01]  /*0fa0*/  DMUL R20, R10, R20 ;  /* 0x000000140a147228 */ /* 0x000fe20000000000 */
[----:B------:R-:W-:Y:S10]  /*0fb0*/  BRA.U UP0, `(.L_x_18) ;  /* 0xfffffffd00107547 */ /* 0x000ff4000b83ffff */
[----:B------:R-:W-:-:S07]  /*0fc0*/  IMAD.U32 R23, RZ, RZ, UR8 ;  /* 0x00000008ff177e24 */ /* 0x000fce000f8e00ff */
.L_x_17:
[----:B------:R-:W-:-:S09]  /*0fd0*/  UISETP.NE.AND UP0, UPT, UR5, URZ, UPT ;  /* 0x000000ff0500728c */ /* 0x000fd2000bf05270 */
[----:B------:R-:W-:Y:S05]  /*0fe0*/  BRA.U !UP0, `(.L_x_19) ;  /* 0x0000000508287547 */ /* 0x000fea000b800000 */
[----:B------:R-:W-:Y:S02]  /*0ff0*/  UIADD3 UR6, UPT, UPT, UR5, -0x1, URZ ;  /* 0xffffffff05067890 */ /* 0x000fe4000fffe0ff */
[----:B------:R-:W-:Y:S02]  /*1000*/  ULOP3.LUT UP1, UR9, UR12, 0x3, URZ, 0xc0, !UPT ;  /* 0x000000030c097892 */ /* 0x000fe4000f82c0ff */
[----:B------:R-:W-:-:S09]  /*1010*/  UISETP.GE.U32.AND UP0, UPT, UR6, 0x3, UPT ;  /* 0x000000030600788c */ /* 0x000fd2000bf06070 */
[----:B------:R-:W-:Y:S05]  /*1020*/  BRA.U !UP0, `(.L_x_20) ;  /* 0x0000000108887547 */ /* 0x000fea000b800000 */
[----:B------:R-:W1:Y:S01]  /*1030*/  S2R R12, SR_CgaCtaId ;  /* 0x00000000000c7919 */ /* 0x000e620000008800 */
[----:B------:R-:W-:Y:S01]  /*1040*/  MOV R11, 0x400 ;  /* 0x00000400000b7802 */ /* 0x000fe20000000f00 */
[----:B------:R-:W-:Y:S01]  /*1050*/  IMAD R10, R4, UR12, R23 ;  /* 0x0000000c040a7c24 */ /* 0x000fe2000f8e0217 */
[----:B------:R-:W-:Y:S01]  /*1060*/  LOP3.LUT R22, R25, 0x1, RZ, 0xc0, !PT ;  /* 0x0000000119167812 */ /* 0x000fe200078ec0ff */
[----:B------:R-:W-:Y:S01]  /*1070*/  VIADD R23, R23, 0x4 ;  /* 0x0000000417177836 */ /* 0x000fe20000000000 */
[--C-:B------:R-:W-:Y:S02]  /*1080*/  SHF.R.U32.HI R26, RZ, 0x1, R25.reuse ;  /* 0x00000001ff1a7819 */ /* 0x100fe40000011619 */
[----:B------:R2:W3:Y:S01]  /*1090*/  I2F.F64.U32 R18, R22 ;  /* 0x0000001600127312 */ /* 0x0004e20000201800 */
[----:B------:R-:W-:Y:S02]  /*10a0*/  SHF.R.U32.HI R27, RZ, 0x2, R25 ;  /* 0x00000002ff1b7819 */ /* 0x000fe40000011619 */
[----:B------:R-:W-:-:S02]  /*10b0*/  LOP3.LUT R26, R26, 0x1, RZ, 0xc0, !PT ;  /* 0x000000011a1a7812 */ /* 0x000fc400078ec0ff */
[--C-:B--2---:R-:W-:Y:S02]  /*10c0*/  SHF.R.U32.HI R22, RZ, 0x3, R25.reuse ;  /* 0x00000003ff167819 */ /* 0x104fe40000011619 */
[----:B------:R-:W-:Y:S02]  /*10d0*/  SHF.R.S32.HI R25, RZ, 0x4, R25 ;  /* 0x00000004ff197819 */ /* 0x000fe40000011419 */
[----:B------:R-:W-:Y:S02]  /*10e0*/  LOP3.LUT R22, R22, 0x1, RZ, 0xc0, !PT ;  /* 0x0000000116167812 */ /* 0x000fe400078ec0ff */
[----:B-1----:R-:W-:-:S04]  /*10f0*/  LEA R11, R12, R11, 0x18 ;  /* 0x0000000b0c0b7211 */ /* 0x002fc800078ec0ff */
[----:B------:R-:W-:-:S05]  /*1100*/  LEA R24, R10, R11, 0x3 ;  /* 0x0000000b0a187211 */ /* 0x000fca00078e18ff */
[----:B------:R-:W1:Y:S04]  /*1110*/  LDS.64 R14, [R24] ;  /* 0x00000000180e7984 */ /* 0x000e680000000a00 */
[----:B------:R-:W2:Y:S04]  /*1120*/  LDS.64 R16, [R24+0x8] ;  /* 0x0000080018107984 */ /* 0x000ea80000000a00 */
[----:B------:R-:W4:Y:S04]  /*1130*/  LDS.64 R12, [R24+0x10] ;  /* 0x00001000180c7984 */ /* 0x000f280000000a00 */
[----:B------:R-:W0:Y:S01]  /*1140*/  LDS.64 R10, [R24+0x18] ;  /* 0x00001800180a7984 */ /* 0x000e220000000a00 */
[----:B-1----:R-:W-:-:S02]  /*1150*/  DADD R14, R14, -1 ;  /* 0xbff000000e0e7429 */ /* 0x002fc40000000000 */
[----:B--2---:R-:W-:-:S06]  /*1160*/  DADD R16, R16, -1 ;  /* 0xbff0000010107429 */ /* 0x004fcc0000000000 */
[----:B---3--:R-:W-:Y:S01]  /*1170*/  DFMA R14, R18, R14, 1 ;  /* 0x3ff00000120e742b */ /* 0x008fe2000000000e */
[----:B------:R-:W1:Y:S01]  /*1180*/  I2F.F64.U32 R18, R26 ;  /* 0x0000001a00127312 */ /* 0x000e620000201800 */
[----:B----4-:R-:W-:Y:S02]  /*1190*/  DADD R12, R12, -1 ;  /* 0xbff000000c0c7429 */ /* 0x010fe40000000000 */
[----:B0-----:R-:W-:-:S04]  /*11a0*/  DADD R10, R10, -1 ;  /* 0xbff000000a0a7429 */ /* 0x001fc80000000000 */
[----:B------:R-:W-:Y:S01]  /*11b0*/  DMUL R20, R20, R14 ;  /* 0x0000000e14147228 */ /* 0x000fe20000000000 */
[----:B------:R-:W-:-:S06]  /*11c0*/  LOP3.LUT R14, R27, 0x1, RZ, 0xc0, !PT ;  /* 0x000000011b0e7812 */ /* 0x000fcc00078ec0ff */
[----:B------:R-:W0:Y:S01]  /*11d0*/  I2F.F64.U32 R14, R14 ;  /* 0x0000000e000e7312 */ /* 0x000e220000201800 */
[----:B-1----:R-:W-:-:S07]  /*11e0*/  DFMA R18, R18, R16, 1 ;  /* 0x3ff000001212742b */ /* 0x002fce0000000010 */
[----:B------:R-:W1:Y:S01]  /*11f0*/  I2F.F64.U32 R16, R22 ;  /* 0x0000001600107312 */ /* 0x000e620000201800 */
[----:B------:R-:W-:Y:S02]  /*1200*/  DMUL R18, R20, R18 ;  /* 0x0000001214127228 */ /* 0x000fe40000000000 */
[----:B0-----:R-:W-:Y:S02]  /*1210*/  DFMA R12, R14, R12, 1 ;  /* 0x3ff000000e0c742b */ /* 0x001fe4000000000c */
[----:B-1----:R-:W-:-:S06]  /*1220*/  DFMA R10, R16, R10, 1 ;  /* 0x3ff00000100a742b */ /* 0x002fcc000000000a */
[----:B------:R-:W-:-:S08]  /*1230*/  DMUL R12, R18, R12 ;  /* 0x0000000c120c7228 */ /* 0x000fd00000000000 */
[----:B------:R-:W-:-:S11]  /*1240*/  DMUL R20, R12, R10 ;  /* 0x0000000a0c147228 */ /* 0x000fd60000000000 */
.L_x_20:
[----:B------:R-:W-:Y:S05]  /*1250*/  BRA.U !UP1, `(.L_x_19) ;  /* 0x00000001098c7547 */ /* 0x000fea000b800000 */
[----:B------:R-:W-:Y:S02]  /*1260*/  UISETP.NE.AND UP0, UPT, UR9, 0x1, UPT ;  /* 0x000000010900788c */ /* 0x000fe4000bf05270 */
[----:B------:R-:W-:-:S07]  /*1270*/  ULOP3.LUT UP1, URZ, UR12, 0x1, URZ, 0xc0, !UPT ;  /* 0x000000010cff7892 */ /* 0x000fce000f82c0ff */
[----:B------:R-:W-:Y:S05]  /*1280*/  BRA.U !UP0, `(.L_x_21) ;  /* 0x0000000108507547 */ /* 0x000fea000b800000 */
[----:B------:R-:W1:Y:S01]  /*1290*/  S2R R12, SR_CgaCtaId ;  /* 0x00000000000c7919 */ /* 0x000e620000008800 */
[----:B------:R-:W-:Y:S01]  /*12a0*/  MOV R11, 0x400 ;  /* 0x00000400000b7802 */ /* 0x000fe20000000f00 */
[----:B------:R-:W-:Y:S01]  /*12b0*/  IMAD R10, R4, UR12, R23 ;  /* 0x0000000c040a7c24 */ /* 0x000fe2000f8e0217 */
[----:B------:R-:W-:Y:S01]  /*12c0*/  LOP3.LUT R18, R25, 0x1, RZ, 0xc0, !PT ;  /* 0x0000000119127812 */ /* 0x000fe200078ec0ff */
[----:B------:R-:W-:Y:S01]  /*12d0*/  VIADD R23, R23, 0x2 ;  /* 0x0000000217177836 */ /* 0x000fe20000000000 */
[----:B-1----:R-:W-:Y:S02]  /*12e0*/  LEA R11, R12, R11, 0x18 ;  /* 0x0000000b0c0b7211 */ /* 0x002fe400078ec0ff */
[----:B------:R-:W1:Y:S03]  /*12f0*/  I2F.F64.U32 R12, R18 ;  /* 0x00000012000c7312 */ /* 0x000e660000201800 */
[----:B------:R-:W-:Y:S01]  /*1300*/  IMAD R19, R10, 0x8, R11 ;  /* 0x000000080a137824 */ /* 0x000fe200078e020b */
[----:B------:R-:W-:-:S02]  /*1310*/  SHF.R.U32.HI R10, RZ, 0x1, R25 ;  /* 0x00000001ff0a7819 */ /* 0x000fc40000011619 */
[----:B------:R-:W-:Y:S02]  /*1320*/  SHF.R.S32.HI R25, RZ, 0x2, R25 ;  /* 0x00000002ff197819 */ /* 0x000fe40000011419 */
[----:B------:R-:W2:Y:S01]  /*1330*/  LDS.64 R14, [R19] ;  /* 0x00000000130e7984 */ /* 0x000ea20000000a00 */
[----:B------:R-:W-:-:S03]  /*1340*/  LOP3.LUT R22, R10, 0x1, RZ, 0xc0, !PT ;  /* 0x000000010a167812 */ /* 0x000fc600078ec0ff */
[----:B------:R-:W3:Y:S01]  /*1350*/  LDS.64 R16, [R19+0x8] ;  /* 0x0000080013107984 */ /* 0x000ee20000000a00 */
[----:B------:R-:W4:Y:S01]  /*1360*/  I2F.F64.U32 R10, R22 ;  /* 0x00000016000a7312 */ /* 0x000f220000201800 */
[----:B--2---:R-:W-:Y:S02]  /*1370*/  DADD R14, R14, -1 ;  /* 0xbff000000e0e7429 */ /* 0x004fe40000000000 */
[----:B---3--:R-:W-:-:S06]  /*1380*/  DADD R16, R16, -1 ;  /* 0xbff0000010107429 */ /* 0x008fcc0000000000 */
[----:B-1----:R-:W-:Y:S02]  /*1390*/  DFMA R12, R12, R14, 1 ;  /* 0x3ff000000c0c742b */ /* 0x002fe4000000000e */
[----:B----4-:R-:W-:-:S06]  /*13a0*/  DFMA R10, R10, R16, 1 ;  /* 0x3ff000000a0a742b */ /* 0x010fcc0000000010 */
[----:B------:R-:W-:-:S08]  /*13b0*/  DMUL R12, R20, R12 ;  /* 0x0000000c140c7228 */ /* 0x000fd00000000000 */
[----:B------:R-:W-:-:S11]  /*13c0*/  DMUL R20, R12, R10 ;  /* 0x0000000a0c147228 */ /* 0x000fd60000000000 */
.L_x_21:
[----:B------:R-:W-:Y:S05]  /*13d0*/  BRA.U !UP1, `(.L_x_19) ;  /* 0x00000001092c7547 */ /* 0x000fea000b800000 */
[----:B------:R-:W1:Y:S01]  /*13e0*/  S2R R11, SR_CgaCtaId ;  /* 0x00000000000b7919 */ /* 0x000e620000008800 */
[----:B------:R-:W-:Y:S01]  /*13f0*/  MOV R10, 0x400 ;  /* 0x00000400000a7802 */ /* 0x000fe20000000f00 */
[----:B------:R-:W-:Y:S01]  /*1400*/  IMAD R23, R4, UR12, R23 ;  /* 0x0000000c04177c24 */ /* 0x000fe2000f8e0217 */
[----:B------:R-:W-:Y:S02]  /*1410*/  LOP3.LUT R14, R25, 0x1, RZ, 0xc0, !PT ;  /* 0x00000001190e7812 */ /* 0x000fe400078ec0ff */
[----:B-1----:R-:W-:-:S05]  /*1420*/  LEA R10, R11, R10, 0x18 ;  /* 0x0000000a0b0a7211 */ /* 0x002fca00078ec0ff */
[----:B------:R-:W-:Y:S02]  /*1430*/  IMAD R23, R23, 0x8, R10 ;  /* 0x0000000817177824 */ /* 0x000fe400078e020a */
[----:B------:R-:W1:Y:S03]  /*1440*/  I2F.F64.U32 R10, R14 ;  /* 0x0000000e000a7312 */ /* 0x000e660000201800 */
[----:B------:R-:W2:Y:S02]  /*1450*/  LDS.64 R12, [R23] ;  /* 0x00000000170c7984 */ /* 0x000ea40000000a00 */
[----:B--2---:R-:W-:-:S08]  /*1460*/  DADD R12, R12, -1 ;  /* 0xbff000000c0c7429 */ /* 0x004fd00000000000 */
[----:B-1----:R-:W-:-:S08]  /*1470*/  DFMA R10, R10, R12, 1 ;  /* 0x3ff000000a0a742b */ /* 0x002fd0000000000c */
[----:B------:R-:W-:-:S11]  /*1480*/  DMUL R20, R20, R10 ;  /* 0x0000000a14147228 */ /* 0x000fd60000000000 */
.L_x_19:
[----:B------:R-:W1:Y:S02]  /*1490*/  LDC.64 R10, c[0x0][0x398] ;  /* 0x0000e600ff0a7b82 */ /* 0x000e640000000a00 */
[----:B-1----:R-:W-:-:S06]  /*14a0*/  IMAD.WIDE R10, R5, 0x8, R10 ;  /* 0x00000008050a7825 */ /* 0x002fcc00078e020a */
[----:B------:R-:W2:Y:S02]  /*14b0*/  LDG.E.64 R10, desc[UR10][R10.64] ;  /* 0x0000000a0a0a7981 */ /* 0x000ea4000c1e1b00 */
[----:B--2--5:R-:W-:-:S11]  /*14c0*/  DFMA R6, R10, R20, R6 ;  /* 0x000000140a06722b */ /* 0x024fd60000000006 */
.L_x_16:
[----:B------:R-:W-:Y:S05]  /*14d0*/  BSYNC.RECONVERGENT B1 ;  /* 0x0000000000017941 */ /* 0x000fea0003800200 */
.L_x_15:
[----:B------:R-:W1:Y:S01]  /*14e0*/  LDCU UR6, c[0x0][0x388] ;  /* 0x00007100ff0677ac */ /* 0x000e620008000800 */
[----:B------:R-:W-:Y:S02]  /*14f0*/  VIADD R4, R4, 0x1 ;  /* 0x0000000104047836 */ /* 0x000fe40000000000 */
[----:B------:R-:W-:-:S03]  /*1500*/  IMAD.SHL.U32 R3, R3, 0x2, RZ ;  /* 0x0000000203037824 */ /* 0x000fc600078e00ff */
[----:B-1----:R-:W-:-:S13]  /*1510*/  ISETP.NE.AND P0, PT, R4, UR6, PT ;  /* 0x0000000604007c0c */ /* 0x002fda000bf05270 */
[----:B------:R-:W-:Y:S05]  /*1520*/  @P0 BRA `(.L_x_22) ;  /* 0xfffffff400600947 */ /* 0x000fea000383ffff */
[----:B------:R-:W1:Y:S02]  /*1530*/  LDC.64 R4, c[0x0][0x390] ;  /* 0x0000e400ff047b82 */ /* 0x000e640000000a00 */
[----:B-1----:R-:W-:-:S06]  /*1540*/  IMAD.WIDE R4, R2, 0x8, R4 ;  /* 0x0000000802047825 */ /* 0x002fcc00078e0204 */
[----:B------:R-:W2:Y:S01]  /*1550*/  LDG.E.64.CONSTANT R4, desc[UR10][R4.64] ;  /* 0x0000000a04047981 */ /* 0x000ea2000c1e9b00 */
[----:B------:R-:W-:Y:S01]  /*1560*/  IMAD.MOV.U32 R2, RZ, RZ, 0x1 ;  /* 0x00000001ff027424 */ /* 0x000fe200078e00ff */
[----:B-----5:R-:W-:Y:S01]  /*1570*/  FSETP.GEU.AND P2, PT, |R7|, 6.5827683646048100446e-37, PT ;  /* 0x036000000700780b */ /* 0x020fe20003f4e200 */
[----:B------:R-:W-:Y:S01]  /*1580*/  BSSY.RECONVERGENT B1, `(.L_x_23) ;  /* 0x0000013000017945 */ /* 0x000fe20003800200 */
[----:B--2---:R-:W1:Y:S03]  /*1590*/  MUFU.RCP64H R3, R5 ;  /* 0x0000000500037308 */ /* 0x004e660000001800 */
[----:B-1----:R-:W-:-:S08]  /*15a0*/  DFMA R10, -R4, R2, 1 ;  /* 0x3ff00000040a742b */ /* 0x002fd00000000102 */
        /* <DEDUP_REMOVED lines=15> */
[----:B0-----:R-:W-:Y:S05]  /*16a0*/  CALL.REL.NOINC `($__internal_0_$__cuda_sm20_div_rn_f64_full) ;  /* 0x0000000000107944 */ /* 0x001fea0003c00000 */
.L_x_24:
[----:B------:R-:W-:Y:S05]  /*16b0*/  BSYNC.RECONVERGENT B1 ;  /* 0x0000000000017941 */ /* 0x000fea0003800200 */
.L_x_23:
[----:B------:R2:W-:Y:S01]  /*16c0*/  STG.E.64 desc[UR10][R8.64], R2 ;  /* 0x0000000208007986 */ /* 0x0005e2000c101b0a */
[----:B------:R-:W-:Y:S05]  /*16d0*/  @P1 BRA `(.L_x_25) ;  /* 0xffffffec00701947 */ /* 0x000fea000383ffff */
[----:B------:R-:W-:Y:S05]  /*16e0*/  EXIT ;  /* 0x000000000000794d */ /* 0x000fea0003800000 */
        .weak           $__internal_0_$__cuda_sm20_div_rn_f64_full
        .type           $__internal_0_$__cuda_sm20_div_rn_f64_full,@function
        .size           $__internal_0_$__cuda_sm20_div_rn_f64_full,(.L_x_64 - $__internal_0_$__cuda_sm20_div_rn_f64_full)
$__internal_0_$__cuda_sm20_div_rn_f64_full:
[C---:B------:R-:W-:Y:S01]  /*16f0*/  FSETP.GEU.AND P0, PT, |R11|.reuse, 1.469367938527859385e-39, PT ;  /* 0x001000000b00780b */ /* 0x040fe20003f0e200 */
[----:B------:R-:W-:Y:S01]  /*1700*/  IMAD.MOV.U32 R18, RZ, RZ, 0x1 ;  /* 0x00000001ff127424 */ /* 0x000fe200078e00ff */
[----:B------:R-:W-:Y:S01]  /*1710*/  LOP3.LUT R6, R11, 0x800fffff, RZ, 0xc0, !PT ;  /* 0x800fffff0b067812 */ /* 0x000fe200078ec0ff */
[----:B------:R-:W-:Y:S01]  /*1720*/  BSSY.RECONVERGENT B2, `(.L_x_26) ;  /* 0x0000055000027945 */ /* 0x000fe20003800200 */
[C---:B------:R-:W-:Y:S02]  /*1730*/  FSETP.GEU.AND P3, PT, |R13|.reuse, 1.469367938527859385e-39, PT ;  /* 0x001000000d00780b */ /* 0x040fe40003f6e200 */
[----:B------:R-:W-:Y:S01]  /*1740*/  LOP3.LUT R7, R6, 0x3ff00000, RZ, 0xfc, !PT ;  /* 0x3ff0000006077812 */ /* 0x000fe200078efcff */
[----:B------:R-:W-:Y:S01]  /*1750*/  IMAD.MOV.U32 R6, RZ, RZ, R10 ;  /* 0x000000ffff067224 */ /* 0x000fe200078e000a */
[----:B------:R-:W-:Y:S02]  /*1760*/  LOP3.LUT R16, R13, 0x7ff00000, RZ, 0xc0, !PT ;  /* 0x7ff000000d107812 */ /* 0x000fe400078ec0ff */
[----:B------:R-:W-:-:S03]  /*1770*/  LOP3.LUT R17, R11, 0x7ff00000, RZ, 0xc0, !PT ;  /* 0x7ff000000b117812 */ /* 0x000fc600078ec0ff */
[----:B------:R-:W-:Y:S01]  /*1780*/  @!P0 DMUL R6, R10, 8.98846567431157953865e+307 ;  /* 0x7fe000000a068828 */ /* 0x000fe20000000000 */
[C---:B------:R-:W-:Y:S01]  /*1790*/  ISETP.GE.U32.AND P2, PT, R16.reuse, R17, PT ;  /* 0x000000111000720c */ /* 0x040fe20003f46070 */
[----:B------:R-:W-:Y:S02]  /*17a0*/  IMAD.MOV.U32 R24, RZ, RZ, R16 ;  /* 0x000000ffff187224 */ /* 0x000fe400078e0010 */
[----:B------:R-:W-:Y:S01]  /*17b0*/  @!P3 LOP3.LUT R15, R11, 0x7ff00000, RZ, 0xc0, !PT ;  /* 0x7ff000000b0fb812 */ /* 0x000fe200078ec0ff */
[----:B------:R-:W-:Y:S01]  /*17c0*/  IMAD.MOV.U32 R25, RZ, RZ, R17 ;  /* 0x000000ffff197224 */ /* 0x000fe200078e0011 */
[----:B------:R-:W0:Y:S02]  /*17d0*/  MUFU.RCP64H R19, R7 ;  /* 0x0000000700137308 */ /* 0x000e240000001800 */
[----:B------:R-:W-:Y:S01]  /*17e0*/  @!P3 ISETP.GE.U32.AND P4, PT, R16, R15, PT ;  /* 0x0000000f1000b20c */ /* 0x000fe20003f86070 */
[----:B------:R-:W-:Y:S01]  /*17f0*/  IMAD.MOV.U32 R15, RZ, RZ, 0x1ca00000 ;  /* 0x1ca00000ff0f7424 */ /* 0x000fe200078e00ff */
[----:B------:R-:W-:-:S04]  /*1800*/  @!P0 LOP3.LUT R25, R7, 0x7ff00000, RZ, 0xc0, !PT ;  /* 0x7ff0000007198812 */ /* 0x000fc800078ec0ff */
[----:B------:R-:W-:Y:S01]  /*1810*/  @!P3 SEL R21, R15, 0x63400000, !P4 ;  /* 0x634000000f15b807 */ /* 0x000fe20006000000 */
[----:B------:R-:W-:-:S03]  /*1820*/  VIADD R26, R25, 0xffffffff ;  /* 0xffffffff191a7836 */ /* 0x000fc60000000000 */
[----:B------:R-:W-:-:S04]  /*1830*/  @!P3 LOP3.LUT R22, R21, 0x80000000, R13, 0xf8, !PT ;  /* 0x800000001516b812 */ /* 0x000fc800078ef80d */
[----:B------:R-:W-:Y:S01]  /*1840*/  @!P3 LOP3.LUT R23, R22, 0x100000, RZ, 0xfc, !PT ;  /* 0x001000001617b812 */ /* 0x000fe200078efcff */
[----:B0-----:R-:W-:Y:S01]  /*1850*/  DFMA R2, R18, -R6, 1 ;  /* 0x3ff000001202742b */ /* 0x001fe20000000806 */
[----:B------:R-:W-:-:S07]  /*1860*/  @!P3 IMAD.MOV.U32 R22, RZ, RZ, RZ ;  /* 0x000000ffff16b224 */ /* 0x000fce00078e00ff */
[----:B------:R-:W-:-:S08]  /*1870*/  DFMA R2, R2, R2, R2 ;  /* 0x000000020202722b */ /* 0x000fd00000000002 */
[----:B------:R-:W-:Y:S01]  /*1880*/  DFMA R18, R18, R2, R18 ;  /* 0x000000021212722b */ /* 0x000fe20000000012 */
[----:B------:R-:W-:Y:S01]  /*1890*/  SEL R3, R15, 0x63400000, !P2 ;  /* 0x634000000f037807 */ /* 0x000fe20005000000 */
[----:B------:R-:W-:-:S03]  /*18a0*/  IMAD.MOV.U32 R2, RZ, RZ, R12 ;  /* 0x000000ffff027224 */ /* 0x000fc600078e000c */
[----:B------:R-:W-:-:S03]  /*18b0*/  LOP3.LUT R3, R3, 0x800fffff, R13, 0xf8, !PT ;  /* 0x800fffff03037812 */ /* 0x000fc600078ef80d */
[----:B------:R-:W-:-:S03]  /*18c0*/  DFMA R20, R18, -R6, 1 ;  /* 0x3ff000001214742b */ /* 0x000fc60000000806 */
[----:B------:R-:W-:-:S05]  /*18d0*/  @!P3 DFMA R2, R2, 2, -R22 ;  /* 0x400000000202b82b */ /* 0x000fca0000000816 */
[----:B------:R-:W-:-:S05]  /*18e0*/  DFMA R18, R18, R20, R18 ;  /* 0x000000141212722b */ /* 0x000fca0000000012 */
[----:B------:R-:W-:-:S03]  /*18f0*/  @!P3 LOP3.LUT R24, R3, 0x7ff00000, RZ, 0xc0, !PT ;  /* 0x7ff000000318b812 */ /* 0x000fc600078ec0ff */
[----:B------:R-:W-:Y:S01]  /*1900*/  DMUL R20, R18, R2 ;  /* 0x0000000212147228 */ /* 0x000fe20000000000 */
[----:B------:R-:W-:-:S04]  /*1910*/  IADD3 R17, PT, PT, R24, -0x1, RZ ;  /* 0xffffffff18117810 */ /* 0x000fc80007ffe0ff */
[----:B------:R-:W-:-:S03]  /*1920*/  ISETP.GT.U32.AND P0, PT, R17, 0x7feffffe, PT ;  /* 0x7feffffe1100780c */ /* 0x000fc60003f04070 */
[----:B------:R-:W-:Y:S01]  /*1930*/  DFMA R22, R20, -R6, R2 ;  /* 0x800000061416722b */ /* 0x000fe20000000002 */
[----:B------:R-:W-:-:S07]  /*1940*/  ISETP.GT.U32.OR P0, PT, R26, 0x7feffffe, P0 ;  /* 0x7feffffe1a00780c */ /* 0x000fce0000704470 */
[----:B------:R-:W-:-:S06]  /*1950*/  DFMA R18, R18, R22, R20 ;  /* 0x000000161212722b */ /* 0x000fcc0000000014 */
[----:B------:R-:W-:Y:S05]  /*1960*/  @P0 BRA `(.L_x_27) ;  /* 0x00000000006c0947 */ /* 0x000fea0003800000 */
[----:B------:R-:W-:Y:S01]  /*1970*/  LOP3.LUT R13, R11, 0x7ff00000, RZ, 0xc0, !PT ;  /* 0x7ff000000b0d7812 */ /* 0x000fe200078ec0ff */
[----:B------:R-:W-:-:S03]  /*1980*/  IMAD.MOV.U32 R20, RZ, RZ, RZ ;  /* 0x000000ffff147224 */ /* 0x000fc600078e00ff */
[CC--:B------:R-:W-:Y:S02]  /*1990*/  VIADDMNMX R12, R16.reuse, -R13.reuse, 0xb9600000, !PT ;  /* 0xb9600000100c7446 */ /* 0x0c0fe4000780090d */
[----:B------:R-:W-:Y:S02]  /*19a0*/  ISETP.GE.U32.AND P0, PT, R16, R13, PT ;  /* 0x0000000d1000720c */ /* 0x000fe40003f06070 */
[----:B------:R-:W-:Y:S02]  /*19b0*/  VIMNMX R12, PT, PT, R12, 0x46a00000, PT ;  /* 0x46a000000c0c7848 */ /* 0x000fe40003fe0100 */
[----:B------:R-:W-:-:S05]  /*19c0*/  SEL R15, R15, 0x63400000, !P0 ;  /* 0x634000000f0f7807 */ /* 0x000fca0004000000 */
[----:B------:R-:W-:-:S04]  /*19d0*/  IMAD.IADD R12, R12, 0x1, -R15 ;  /* 0x000000010c0c7824 */ /* 0x000fc800078e0a0f */
[----:B------:R-:W-:-:S06]  /*19e0*/  VIADD R21, R12, 0x7fe00000 ;  /* 0x7fe000000c157836 */ /* 0x000fcc0000000000 */
[----:B------:R-:W-:-:S10]  /*19f0*/  DMUL R16, R18, R20 ;  /* 0x0000001412107228 */ /* 0x000fd40000000000 */
[----:B------:R-:W-:-:S13]  /*1a00*/  FSETP.GTU.AND P0, PT, |R17|, 1.469367938527859385e-39, PT ;  /* 0x001000001100780b */ /* 0x000fda0003f0c200 */
[----:B------:R-:W-:Y:S05]  /*1a10*/  @P0 BRA `(.L_x_28) ;  /* 0x0000000000940947 */ /* 0x000fea0003800000 */
[----:B------:R-:W-:Y:S01]  /*1a20*/  DFMA R2, R18, -R6, R2 ;  /* 0x800000061202722b */ /* 0x000fe20000000002 */
[----:B------:R-:W-:-:S09]  /*1a30*/  IMAD.MOV.U32 R20, RZ, RZ, RZ ;  /* 0x000000ffff147224 */ /* 0x000fd200078e00ff */
[C---:B------:R-:W-:Y:S02]  /*1a40*/  FSETP.NEU.AND P0, PT, R3.reuse, RZ, PT ;  /* 0x000000ff0300720b */ /* 0x040fe40003f0d000 */
[----:B------:R-:W-:-:S04]  /*1a50*/  LOP3.LUT R11, R3, 0x80000000, R11, 0x48, !PT ;  /* 0x80000000030b7812 */ /* 0x000fc800078e480b */
[----:B------:R-:W-:-:S07]  /*1a60*/  LOP3.LUT R21, R11, R21, RZ, 0xfc, !PT ;  /* 0x000000150b157212 */ /* 0x000fce00078efcff */
[----:B------:R-:W-:Y:S05]  /*1a70*/  @!P0 BRA `(.L_x_28) ;  /* 0x00000000007c8947 */ /* 0x000fea0003800000 */
[----:B------:R-:W-:Y:S02]  /*1a80*/  IMAD.MOV R3, RZ, RZ, -R12 ;  /* 0x000000ffff037224 */ /* 0x000fe400078e0a0c */
[----:B------:R-:W-:-:S06]  /*1a90*/  IMAD.MOV.U32 R2, RZ, RZ, RZ ;  /* 0x000000ffff027224 */ /* 0x000fcc00078e00ff */
[----:B------:R-:W-:Y:S02]  /*1aa0*/  DFMA R2, R16, -R2, R18 ;  /* 0x800000021002722b */ /* 0x000fe40000000012 */
[----:B------:R-:W-:-:S04]  /*1ab0*/  DMUL.RP R18, R18, R20 ;  /* 0x0000001412127228 */ /* 0x000fc80000008000 */
[----:B------:R-:W-:-:S04]  /*1ac0*/  IADD3 R2, PT, PT, -R12, -0x43300000, RZ ;  /* 0xbcd000000c027810 */ /* 0x000fc80007ffe1ff */
[----:B------:R-:W-:Y:S02]  /*1ad0*/  FSETP.NEU.AND P0, PT, |R3|, R2, PT ;  /* 0x000000020300720b */ /* 0x000fe40003f0d200 */
[----:B------:R-:W-:Y:S02]  /*1ae0*/  LOP3.LUT R11, R19, R11, RZ, 0x3c, !PT ;  /* 0x0000000b130b7212 */ /* 0x000fe400078e3cff */
[----:B------:R-:W-:Y:S02]  /*1af0*/  FSEL R16, R18, R16, !P0 ;  /* 0x0000001012107208 */ /* 0x000fe40004000000 */
[----:B------:R-:W-:Y:S01]  /*1b00*/  FSEL R17, R11, R17, !P0 ;  /* 0x000000110b117208 */ /* 0x000fe20004000000 */
[----:B------:R-:W-:Y:S06]  /*1b10*/  BRA `(.L_x_28) ;  /* 0x0000000000547947 */ /* 0x000fec0003800000 */
.L_x_27:
[----:B------:R-:W-:-:S14]  /*1b20*/  DSETP.NAN.AND P0, PT, R12, R12, PT ;  /* 0x0000000c0c00722a */ /* 0x000fdc0003f08000 */
[----:B------:R-:W-:Y:S05]  /*1b30*/  @P0 BRA `(.L_x_29) ;  /* 0x0000000000440947 */ /* 0x000fea0003800000 */
[----:B------:R-:W-:-:S14]  /*1b40*/  DSETP.NAN.AND P0, PT, R10, R10, PT ;  /* 0x0000000a0a00722a */ /* 0x000fdc0003f08000 */
[----:B------:R-:W-:Y:S05]  /*1b50*/  @P0 BRA `(.L_x_30) ;  /* 0x0000000000300947 */ /* 0x000fea0003800000 */
[----:B------:R-:W-:Y:S01]  /*1b60*/  ISETP.NE.AND P0, PT, R24, R25, PT ;  /* 0x000000191800720c */ /* 0x000fe20003f05270 */
[----:B------:R-:W-:Y:S02]  /*1b70*/  IMAD.MOV.U32 R16, RZ, RZ, 0x0 ;  /* 0x00000000ff107424 */ /* 0x000fe400078e00ff */
[----:B------:R-:W-:-:S10]  /*1b80*/  IMAD.MOV.U32 R17, RZ, RZ, -0x80000 ;  /* 0xfff80000ff117424 */ /* 0x000fd400078e00ff */
[----:B------:R-:W-:Y:S05]  /*1b90*/  @!P0 BRA `(.L_x_28) ;  /* 0x0000000000348947 */ /* 0x000fea0003800000 */
[----:B------:R-:W-:Y:S02]  /*1ba0*/  ISETP.NE.AND P0, PT, R24, 0x7ff00000, PT ;  /* 0x7ff000001800780c */ /* 0x000fe40003f05270 */
[----:B------:R-:W-:Y:S02]  /*1bb0*/  LOP3.LUT R17, R13, 0x80000000, R11, 0x48, !PT ;  /* 0x800000000d117812 */ /* 0x000fe400078e480b */
[----:B------:R-:W-:-:S13]  /*1bc0*/  ISETP.EQ.OR P0, PT, R25, RZ, !P0 ;  /* 0x000000ff1900720c */ /* 0x000fda0004702670 */
[----:B------:R-:W-:Y:S01]  /*1bd0*/  @P0 LOP3.LUT R2, R17, 0x7ff00000, RZ, 0xfc, !PT ;  /* 0x7ff0000011020812 */ /* 0x000fe200078efcff */
[----:B------:R-:W-:Y:S02]  /*1be0*/  @!P0 IMAD.MOV.U32 R16, RZ, RZ, RZ ;  /* 0x000000ffff108224 */ /* 0x000fe400078e00ff */
[----:B------:R-:W-:Y:S02]  /*1bf0*/  @P0 IMAD.MOV.U32 R16, RZ, RZ, RZ ;  /* 0x000000ffff100224 */ /* 0x000fe400078e00ff */
[----:B------:R-:W-:Y:S01]  /*1c00*/  @P0 IMAD.MOV.U32 R17, RZ, RZ, R2 ;  /* 0x000000ffff110224 */ /* 0x000fe200078e0002 */
[----:B------:R-:W-:Y:S06]  /*1c10*/  BRA `(.L_x_28) ;  /* 0x0000000000147947 */ /* 0x000fec0003800000 */
.L_x_30:
[----:B------:R-:W-:Y:S01]  /*1c20*/  LOP3.LUT R17, R11, 0x80000, RZ, 0xfc, !PT ;  /* 0x000800000b117812 */ /* 0x000fe200078efcff */
[----:B------:R-:W-:Y:S01]  /*1c30*/  IMAD.MOV.U32 R16, RZ, RZ, R10 ;  /* 0x000000ffff107224 */ /* 0x000fe200078e000a */
[----:B------:R-:W-:Y:S06]  /*1c40*/  BRA `(.L_x_28) ;  /* 0x0000000000087947 */ /* 0x000fec0003800000 */
.L_x_29:
[----:B------:R-:W-:Y:S01]  /*1c50*/  LOP3.LUT R17, R13, 0x80000, RZ, 0xfc, !PT ;  /* 0x000800000d117812 */ /* 0x000fe200078efcff */
[----:B------:R-:W-:-:S07]  /*1c60*/  IMAD.MOV.U32 R16, RZ, RZ, R12 ;  /* 0x000000ffff107224 */ /* 0x000fce00078e000c */
.L_x_28:
[----:B------:R-:W-:Y:S05]  /*1c70*/  BSYNC.RECONVERGENT B2 ;  /* 0x0000000000027941 */ /* 0x000fea0003800200 */
.L_x_26:
[----:B------:R-:W-:Y:S02]  /*1c80*/  IMAD.MOV.U32 R15, RZ, RZ, 0x0 ;  /* 0x00000000ff0f7424 */ /* 0x000fe400078e00ff */
[----:B------:R-:W-:Y:S02]  /*1c90*/  IMAD.MOV.U32 R2, RZ, RZ, R16 ;  /* 0x000000ffff027224 */ /* 0x000fe400078e0010 */
[----:B------:R-:W-:Y:S01]  /*1ca0*/  IMAD.MOV.U32 R3, RZ, RZ, R17 ;  /* 0x000000ffff037224 */ /* 0x000fe200078e0011 */
[----:B------:R-:W-:Y:S06]  /*1cb0*/  RET.REL.NODEC R14 `(_Z23compute_inverse_level_tPKdiS0_Pdii) ;  /* 0xffffffe00ed07950 */ /* 0x000fec0003c3ffff */
.L_x_31:
[----:B------:R-:W-:-:S00]  /*1cc0*/  BRA `(.L_x_31) ;  /* 0xfffffffc00fc7947 */ /* 0x000fc0000383ffff */
[----:B------:R-:W-:-:S00]  /*1cd0*/  NOP ;  /* 0x0000000000007918 */ /* 0x000fc00000000000 */
        /* <DEDUP_REMOVED lines=10> */
.L_x_64:


//--------------------- .text._Z21compute_inverse_levelPKdiS0_Pdii --------------------------
	.section	.text._Z21compute_inverse_levelPKdiS0_Pdii,"ax",@progbits
	.align	128
        .global         _Z21compute_inverse_levelPKdiS0_Pdii
        .type           _Z21compute_inverse_levelPKdiS0_Pdii,@function
        .size           _Z21compute_inverse_levelPKdiS0_Pdii,(.L_x_65 - _Z21compute_inverse_levelPKdiS0_Pdii)
        .other          _Z21compute_inverse_levelPKdiS0_Pdii,@"STO_CUDA_ENTRY STV_DEFAULT"
_Z21compute_inverse_levelPKdiS0_Pdii:
.text._Z21compute_inverse_levelPKdiS0_Pdii:
        /* <DEDUP_REMOVED lines=17> */
.L_x_34:
[----:B01----:R-:W-:-:S06]  /*0110*/  IMAD.WIDE R2, R7, 0x8, R4 ;  /* 0x0000000807027825 */ /* 0x003fcc00078e0204 */
[----:B------:R-:W2:Y:S01]  /*0120*/  LDG.E.64.CONSTANT R2, desc[UR10][R2.64] ;  /* 0x0000000a02027981 */ /* 0x000ea2000c1e9b00 */
[C---:B------:R-:W-:Y:S02]  /*0130*/  IMAD R9, R7.reuse, 0x8, R0 ;  /* 0x0000000807097824 */ /* 0x040fe400078e0200 */
[----:B------:R-:W-:-:S05]  /*0140*/  VIADD R7, R7, UR7 ;  /* 0x0000000707077c36 */ /* 0x000fca0008000000 */
[----:B------:R-:W-:Y:S01]  /*0150*/  ISETP.GE.AND P0, PT, R7, UR6, PT ;  /* 0x0000000607007c0c */ /* 0x000fe2000bf06270 */
[----:B--2---:R0:W-:-:S12]  /*0160*/  STS.64 [R9], R2 ;  /* 0x0000000209007388 */ /* 0x0041d80000000a00 */
[----:B------:R-:W-:Y:S05]  /*0170*/  @!P0 BRA `(.L_x_34) ;  /* 0xfffffffc00e48947 */ /* 0x000fea000383ffff */
.L_x_33:
[----:B------:R-:W-:Y:S05]  /*0180*/  BSYNC.RECONVERGENT B0 ;  /* 0x0000000000007941 */ /* 0x000fea0003800200 */
.L_x_32:
[----:B------:R-:W1:Y:S01]  /*0190*/  LDCU UR8, c[0x0][0x3a4] ;  /* 0x00007480ff0877ac */ /* 0x000e620008000800 */
[----:B------:R-:W-:Y:S01]  /*01a0*/  IMAD R0, R6, UR7, R11 ;  /* 0x0000000706007c24 */ /* 0x000fe2000f8e020b */
[----:B------:R-:W-:Y:S04]  /*01b0*/  BAR.SYNC.DEFER_BLOCKING 0x0 ;  /* 0x0000000000007b1d */ /* 0x000fe80000010000 */
[----:B-1----:R-:W-:-:S13]  /*01c0*/  ISETP.GE.AND P0, PT, R0, UR8, PT ;  /* 0x0000000800007c0c */ /* 0x002fda000bf06270 */
[----:B------:R-:W-:Y:S05]  /*01d0*/  @P0 EXIT ;  /* 0x000000000000094d */ /* 0x000fea0003800000 */
[----:B------:R-:W-:-:S09]  /*01e0*/  UISETP.GT.AND UP0, UPT, UR5, URZ, UPT ;  /* 0x000000ff0500728c */ /* 0x000fd2000bf04270 */
[----:B------:R-:W-:Y:S05]  /*01f0*/  BRA.U UP0, `(.L_x_35) ;  /* 0x0000000100947547 */ /* 0x000fea000b800000 */
[----:B------:R-:W1:Y:S01]  /*0200*/  LDC.64 R6, c[0x0][0x398] ;  /* 0x0000e600ff067b82 */ /* 0x000e620000000a00 */
[----:B------:R-:W2:Y:S07]  /*0210*/  LDCU UR5, c[0x0][0x3a4] ;  /* 0x00007480ff0577ac */ /* 0x000eae0008000800 */
[----:B------:R-:W3:Y:S01]  /*0220*/  LDC.64 R4, c[0x0][0x390] ;  /* 0x0000e400ff047b82 */ /* 0x000ee20000000a00 */
[----:B-1----:R-:W5:Y:S04]  /*0230*/  LDG.E.64 R6, desc[UR10][R6.64] ;  /* 0x0000000a06067981 */ /* 0x002f68000c1e1b00 */
[----:B---3--:R-:W5:Y:S01]  /*0240*/  LDG.E.64.CONSTANT R4, desc[UR10][R4.64] ;  /* 0x0000000a04047981 */ /* 0x008f62000c1e9b00 */
[----:B--2---:R-:W-:Y:S01]  /*0250*/  BSSY.RECONVERGENT B0, `(.L_x_36) ;  /* 0x000001c000007945 */ /* 0x004fe20003800200 */
.L_x_39:
[----:B0----5:R-:W0:Y:S01]  /*0260*/  MUFU.RCP64H R3, R5 ;  /* 0x0000000500037308 */ /* 0x021e220000001800 */
[----:B------:R-:W-:Y:S01]  /*0270*/  IMAD.MOV.U32 R2, RZ, RZ, 0x1 ;  /* 0x00000001ff027424 */ /* 0x000fe200078e00ff */
[----:B------:R-:W-:Y:S01]  /*0280*/  FSETP.GEU.AND P1, PT, |R7|, 6.5827683646048100446e-37, PT ;  /* 0x036000000700780b */ /* 0x000fe20003f2e200 */
[----:B------:R-:W-:Y:S04]  /*0290*/  BSSY.RECONVERGENT B1, `(.L_x_37) ;  /* 0x0000012000017945 */ /* 0x000fe80003800200 */
        /* <DEDUP_REMOVED lines=16> */
[----:B------:R-:W-:Y:S05]  /*03a0*/  CALL.REL.NOINC `($__internal_1_$__cuda_sm20_div_rn_f64_full) ;  /* 0x0000001000d87944 */ /* 0x000fea0003c00000 */
.L_x_38:
[----:B------:R-:W-:Y:S05]  /*03b0*/  BSYNC.RECONVERGENT B1 ;  /* 0x0000000000017941 */ /* 0x000fea0003800200 */
.L_x_37:
[----:B------:R-:W-:Y:S02]  /*03c0*/  VIADD R0, R0, UR4 ;  /* 0x0000000400007c36 */ /* 0x000fe40008000000 */
[----:B------:R-:W-:Y:S02]  /*03d0*/  IMAD.MOV.U32 R6, RZ, RZ, R2 ;  /* 0x000000ffff067224 */ /* 0x000fe400078e0002 */
[----:B------:R-:W-:Y:S01]  /*03e0*/  IMAD.MOV.U32 R7, RZ, RZ, R3 ;  /* 0x000000ffff077224 */ /* 0x000fe200078e0003 */
[----:B------:R-:W-:-:S13]  /*03f0*/  ISETP.GE.AND P0, PT, R0, UR5, PT ;  /* 0x0000000500007c0c */ /* 0x000fda000bf06270 */
[----:B------:R-:W-:Y:S05]  /*0400*/  @!P0 BRA `(.L_x_39) ;  /* 0xfffffffc00948947 */ /* 0x000fea000383ffff */
[----:B------:R-:W-:Y:S05]  /*0410*/  BSYNC.RECONVERGENT B0 ;  /* 0x0000000000007941 */ /* 0x000fea0003800200 */
.L_x_36:
[----:B------:R-:W0:Y:S02]  /*0420*/  LDC.64 R2, c[0x0][0x398] ;  /* 0x0000e600ff027b82 */ /* 0x000e240000000a00 */
[----:B0-----:R-:W-:Y:S01]  /*0430*/  STG.E.64 desc[UR10][R2.64], R6 ;  /* 0x0000000602007986 */ /* 0x001fe2000c101b0a */
[----:B------:R-:W-:Y:S05]  /*0440*/  EXIT ;  /* 0x000000000000794d */ /* 0x000fea0003800000 */
.L_x_35:
[----:B------:R-:W-:Y:S02]  /*0450*/  ULOP3.LUT UR9, UR5, 0x7ffffff8, URZ, 0xc0, !UPT ;  /* 0x7ffffff805097892 */ /* 0x000fe4000f8ec0ff */
[----:B------:R-:W-:Y:S01]  /*0460*/  ULOP3.LUT UR8, UR5, 0x7, URZ, 0xc0, !UPT ;  /* 0x0000000705087892 */ /* 0x000fe2000f8ec0ff */
[----:B------:R-:W1:Y:S01]  /*0470*/  LDCU UR14, c[0x0][0x388] ;  /* 0x00007100ff0e77ac */ /* 0x000e620008000800 */
[----:B------:R-:W-:Y:S02]  /*0480*/  ULOP3.LUT UR5, UR5, 0x3, URZ, 0xc0, !UPT ;  /* 0x0000000305057892 */ /* 0x000fe4000f8ec0ff */
[----:B------:R-:W-:-:S12]  /*0490*/  UIADD3 UR7, UPT, UPT, -UR9, URZ, URZ ;  /* 0x000000ff09077290 */ /* 0x000fd8000fffe1ff */
.L_x_57:
[----:B------:R-:W2:Y:S01]  /*04a0*/  LDCU.64 UR12, c[0x0][0x3a0] ;  /* 0x00007400ff0c77ac */ /* 0x000ea20008000a00 */
[----:B------:R-:W-:Y:S01]  /*04b0*/  BSSY.RECONVERGENT B1, `(.L_x_40) ;  /* 0x0000058000017945 */ /* 0x000fe20003800200 */
[----:B------:R-:W-:Y:S01]  /*04c0*/  IMAD.MOV.U32 R5, RZ, RZ, 0x1 ;  /* 0x00000001ff057424 */ /* 0x000fe200078e00ff */
[----:B------:R-:W3:Y:S01]  /*04d0*/  LDCU UR6, c[0x0][0x388] ;  /* 0x00007100ff0677ac */ /* 0x000ee20008000800 */
[----:B------:R-:W-:Y:S02]  /*04e0*/  IMAD.MOV.U32 R13, RZ, RZ, RZ ;  /* 0x000000ffff0d7224 */ /* 0x000fe400078e00ff */
[----:B------:R-:W-:Y:S02]  /*04f0*/  IMAD.MOV.U32 R4, RZ, RZ, R0 ;  /* 0x000000ffff047224 */ /* 0x000fe400078e0000 */
[----:B0-----:R-:W-:Y:S02]  /*0500*/  IMAD.MOV.U32 R2, RZ, RZ, RZ ;  /* 0x000000ffff027224 */ /* 0x001fe400078e00ff */
[----:B--2---:R-:W-:-:S02]  /*0510*/  IMAD.U32 R8, RZ, RZ, UR12 ;  /* 0x0000000cff087e24 */ /* 0x004fc4000f8e00ff */
[----:B------:R-:W-:Y:S02]  /*0520*/  IMAD.U32 R7, RZ, RZ, UR13 ;  /* 0x0000000dff077e24 */ /* 0x000fe4000f8e00ff */
[----:B---3--:R-:W-:-:S07]  /*0530*/  IMAD.U32 R3, RZ, RZ, UR6 ;  /* 0x00000006ff037e24 */ /* 0x008fce000f8e00ff */
.L_x_46:
        /* <DEDUP_REMOVED lines=15> */
[----:B------:R-:W-:-:S03]  /*0630*/  IMAD.HI.U32 R11, R11, R7, R10 ;  /* 0x000000070b0b7227 */ /* 0x000fc600078e000a */
[----:B------:R-:W-:Y:S01]  /*0640*/  ISETP.GE.AND P2, PT, R12, RZ, PT ;  /* 0x000000ff0c00720c */ /* 0x000fe20003f46270 */
[----:B------:R-:W-:Y:S02]  /*0650*/  IMAD.MOV.U32 R10, RZ, RZ, R15 ;  /* 0x000000ffff0a7224 */ /* 0x000fe400078e000f */
[----:B------:R-:W-:Y:S02]  /*0660*/  IMAD.MOV.U32 R7, RZ, RZ, R16 ;  /* 0x000000ffff077224 */ /* 0x000fe400078e0010 */
[----:B------:R-:W-:-:S04]  /*0670*/  IMAD.HI.U32 R11, R11, R10, RZ ;  /* 0x0000000a0b0b7227 */ /* 0x000fc800078e00ff */
[----:B------:R-:W-:-:S05]  /*0680*/  IMAD R7, R11, R7, R10 ;  /* 0x000000070b077224 */ /* 0x000fca00078e020a */
[----:B------:R-:W-:-:S13]  /*0690*/  ISETP.GT.U32.AND P1, PT, R14, R7, PT ;  /* 0x000000070e00720c */ /* 0x000fda0003f24070 */
[-C--:B------:R-:W-:Y:S01]  /*06a0*/  @!P1 IADD3 R7, PT, PT, R7, -R14.reuse, RZ ;  /* 0x8000000e07079210 */ /* 0x080fe20007ffe0ff */
        /* <DEDUP_REMOVED lines=43> */
.L_x_44:
[----:B-1----:R-:W-:Y:S05]  /*0960*/  BSYNC.RECONVERGENT B2 ;  /* 0x0000000000027941 */ /* 0x002fea0003800200 */
.L_x_43:
[----:B------:R-:W-:Y:S05]  /*0970*/  @!P0 BREAK.RELIABLE B0 ;  /* 0x0000000000008942 */ /* 0x000fea0003800100 */
[----:B------:R-:W-:Y:S01]  /*0980*/  LOP3.LUT R2, R2, R5, RZ, 0xfc, !PT ;  /* 0x0000000502027212 */ /* 0x000fe200078efcff */
[----:B------:R-:W-:Y:S06]  /*0990*/  @!P0 BRA `(.L_x_45) ;  /* 0x0000000000248947 */ /* 0x000fec0003800000 */
[----:B------:R-:W-:Y:S01]  /*09a0*/  IMAD.IADD R4, R4, 0x1, -R7 ;  /* 0x0000000104047824 */ /* 0x000fe200078e0a07 */
[----:B------:R-:W-:Y:S01]  /*09b0*/  MOV R8, R10 ;  /* 0x0000000a00087202 */ /* 0x000fe20000000f00 */
[----:B------:R-:W-:-:S07]  /*09c0*/  IMAD.MOV.U32 R7, RZ, RZ, R9 ;  /* 0x000000ffff077224 */ /* 0x000fce00078e0009 */
.L_x_42:
[----:B-1----:R-:W-:Y:S05]  /*09d0*/  BSYNC.RELIABLE B0 ;  /* 0x0000000000007941 */ /* 0x002fea0003800100 */
.L_x_41:
[----:B------:R-:W-:Y:S02]  /*09e0*/  VIADD R13, R13, 0x1 ;  /* 0x000000010d0d7836 */ /* 0x000fe40000000000 */
[----:B------:R-:W-:Y:S02]  /*09f0*/  VIADD R3, R3, 0xffffffff ;  /* 0xffffffff03037836 */ /* 0x000fe40000000000 */
[----:B------:R-:W-:Y:S01]  /*0a00*/  IMAD.SHL.U32 R5, R5, 0x2, RZ ;  /* 0x0000000205057824 */ /* 0x000fe200078e00ff */
[----:B------:R-:W-:-:S13]  /*0a10*/  ISETP.NE.AND P0, PT, R13, UR14, PT ;  /* 0x0000000e0d007c0c */ /* 0x000fda000bf05270 */
[----:B------:R-:W-:Y:S05]  /*0a20*/  @P0 BRA `(.L_x_46) ;  /* 0xfffffff800c40947 */ /* 0x000fea000383ffff */
.L_x_45:
[----:B------:R-:W-:Y:S05]  /*0a30*/  BSYNC.RECONVERGENT B1 ;  /* 0x0000000000017941 */ /* 0x000fea0003800200 */
.L_x_40:
[----:B------:R-:W0:Y:S02]  /*0a40*/  LDC.64 R8, c[0x0][0x398] ;  /* 0x0000e600ff087b82 */ /* 0x000e240000000a00 */
[----:B0-----:R-:W-:-:S05]  /*0a50*/  IMAD.WIDE R8, R2, 0x8, R8 ;  /* 0x0000000802087825 */ /* 0x001fca00078e0208 */
[----:B------:R0:W5:Y:S01]  /*0a60*/  LDG.E.64 R6, desc[UR10][R8.64] ;  /* 0x0000000a08067981 */ /* 0x000162000c1e1b00 */
[----:B------:R-:W-:Y:S02]  /*0a70*/  IMAD.MOV.U32 R3, RZ, RZ, 0x1 ;  /* 0x00000001ff037424 */ /* 0x000fe400078e00ff */
[----:B------:R-:W-:-:S07]  /*0a80*/  IMAD.MOV.U32 R4, RZ, RZ, RZ ;  /* 0x000000ffff047224 */ /* 0x000fce00078e00ff */
.L_x_54:
[----:B------:R-:W-:Y:S01]  /*0a90*/  LOP3.LUT R5, R2, R3, RZ, 0x30, !PT ;  /* 0x0000000302057212 */ /* 0x000fe200078e30ff */
        /* <DEDUP_REMOVED lines=20> */
.L_x_50:
        /* <DEDUP_REMOVED lines=61> */
.L_x_49:
[----:B------:R-:W-:-:S09]  /*0fb0*/  UISETP.NE.AND UP0, UPT, UR8, URZ, UPT ;  /* 0x000000ff0800728c */ /* 0x000fd2000bf05270 */
[----:B------:R-:W-:Y:S05]  /*0fc0*/  BRA.U !UP0, `(.L_x_51) ;  /* 0x00000005082c7547 */ /* 0x000fea000b800000 */
[----:B------:R-:W-:Y:S02]  /*0fd0*/  UIADD3 UR6, UPT, UPT, UR8, -0x1, URZ ;  /* 0xffffffff08067890 */ /* 0x000fe4000fffe0ff */
[----:B------:R-:W-:Y:S02]  /*0fe0*/  UISETP.NE.AND UP1, UPT, UR5, URZ, UPT ;  /* 0x000000ff0500728c */ /* 0x000fe4000bf25270 */
[----:B------:R-:W-:-:S09]  /*0ff0*/  UISETP.GE.U32.AND UP0, UPT, UR6, 0x3, UPT ;  /* 0x000000030600788c */ /* 0x000fd2000bf06070 */
[----:B------:R-:W-:Y:S05]  /*1000*/  BRA.U !UP0, `(.L_x_52) ;  /* 0x0000000108887547 */ /* 0x000fea000b800000 */
[----:B------:R-:W1:Y:S01]  /*1010*/  S2R R12, SR_CgaCtaId ;  /* 0x00000000000c7919 */ /* 0x000e620000008800 */
[----:B------:R-:W-:Y:S01]  /*1020*/  MOV R11, 0x400 ;  /* 0x00000400000b7802 */ /* 0x000fe20000000f00 */
[----:B------:R-:W-:Y:S01]  /*1030*/  IMAD R10, R4, UR12, R23 ;  /* 0x0000000c040a7c24 */ /* 0x000fe2000f8e0217 */
[----:B------:R-:W-:Y:S02]  /*1040*/  LOP3.LUT R22, R25, 0x1, RZ, 0xc0, !PT ;  /* 0x0000000119167812 */ /* 0x000fe400078ec0ff */
[--C-:B------:R-:W-:Y:S02]  /*1050*/  SHF.R.U32.HI R26, RZ, 0x1, R25.reuse ;  /* 0x00000001ff1a7819 */ /* 0x100fe40000011619 */
[----:B------:R2:W3:Y:S01]  /*1060*/  I2F.F64.U32 R18, R22 ;  /* 0x0000001600127312 */ /* 0x0004e20000201800 */
[----:B------:R-:W-:Y:S02]  /*1070*/  SHF.R.U32.HI R27, RZ, 0x2, R25 ;  /* 0x00000002ff1b7819 */ /* 0x000fe40000011619 */
[----:B------:R-:W-:-:S02]  /*1080*/  LOP3.LUT R26, R26, 0x1, RZ, 0xc0, !PT ;  /* 0x000000011a1a7812 */ /* 0x000fc400078ec0ff */
[----:B------:R-:W-:Y:S02]  /*1090*/  IADD3 R23, PT, PT, R23, 0x4, RZ ;  /* 0x0000000417177810 */ /* 0x000fe40007ffe0ff */
[--C-:B--2---:R-:W-:Y:S02]  /*10a0*/  SHF.R.U32.HI R22, RZ, 0x3, R25.reuse ;  /* 0x00000003ff167819 */ /* 0x104fe40000011619 */
[----:B------:R-:W-:Y:S02]  /*10b0*/  SHF.R.S32.HI R25, RZ, 0x4, R25 ;  /* 0x00000004ff197819 */ /* 0x000fe40000011419 */
[----:B------:R-:W-:Y:S02]  /*10c0*/  LOP3.LUT R22, R22, 0x1, RZ, 0xc0, !PT ;  /* 0x0000000116167812 */ /* 0x000fe400078ec0ff */
[----:B-1----:R-:W-:-:S05]  /*10d0*/  LEA R11, R12, R11, 0x18 ;  /* 0x0000000b0c0b7211 */ /* 0x002fca00078ec0ff */
[----:B------:R-:W-:-:S05]  /*10e0*/  IMAD R24, R10, 0x8, R11 ;  /* 0x000000080a187824 */ /* 0x000fca00078e020b */
        /* <DEDUP_REMOVED lines=20> */
.L_x_52:
[----:B------:R-:W-:Y:S05]  /*1230*/  BRA.U !UP1, `(.L_x_51) ;  /* 0x0000000109907547 */ /* 0x000fea000b800000 */
[----:B------:R-:W-:Y:S02]  /*1240*/  UISETP.NE.AND UP0, UPT, UR5, 0x1, UPT ;  /* 0x000000010500788c */ /* 0x000fe4000bf05270 */
[----:B------:R-:W-:-:S04]  /*1250*/  ULOP3.LUT UR6, UR12, 0x1, URZ, 0xc0, !UPT ;  /* 0x000000010c067892 */ /* 0x000fc8000f8ec0ff */
[----:B------:R-:W-:-:S03]  /*1260*/  UISETP.NE.U32.AND UP1, UPT, UR6, 0x1, UPT ;  /* 0x000000010600788c */ /* 0x000fc6000bf25070 */
[----:B------:R-:W-:Y:S08]  /*1270*/  BRA.U !UP0, `(.L_x_53) ;  /* 0x0000000108507547 */ /* 0x000ff0000b800000 */
        /* <DEDUP_REMOVED lines=20> */
.L_x_53:
[----:B------:R-:W-:Y:S05]  /*13c0*/  BRA.U UP1, `(.L_x_51) ;  /* 0x00000001012c7547 */ /* 0x000fea000b800000 */
        /* <DEDUP_REMOVED lines=11> */
.L_x_51:
[----:B------:R-:W1:Y:S02]  /*1480*/  LDC.64 R10, c[0x0][0x398] ;  /* 0x0000e600ff0a7b82 */ /* 0x000e640000000a00 */
[----:B-1----:R-:W-:-:S06]  /*1490*/  IMAD.WIDE R10, R5, 0x8, R10 ;  /* 0x00000008050a7825 */ /* 0x002fcc00078e020a */
[----:B------:R-:W2:Y:S02]  /*14a0*/  LDG.E.64 R10, desc[UR10][R10.64] ;  /* 0x0000000a0a0a7981 */ /* 0x000ea4000c1e1b00 */
[----:B--2--5:R-:W-:-:S11]  /*14b0*/  DFMA R6, R10, R20, R6 ;  /* 0x000000140a06722b */ /* 0x024fd60000000006 */
.L_x_48:
[----:B------:R-:W-:Y:S05]  /*14c0*/  BSYNC.RECONVERGENT B1 ;  /* 0x0000000000017941 */ /* 0x000fea0003800200 */
.L_x_47:
        /* <DEDUP_REMOVED lines=28> */
[----:B0-----:R-:W-:Y:S05]  /*1690*/  CALL.REL.NOINC `($__internal_1_$__cuda_sm20_div_rn_f64_full) ;  /* 0x00000000001c7944 */ /* 0x001fea0003c00000 */
.L_x_56:
[----:B------:R-:W-:Y:S05]  /*16a0*/  BSYNC.RECONVERGENT B1 ;  /* 0x0000000000017941 */ /* 0x000fea0003800200 */
.L_x_55:
[----:B------:R-:W1:Y:S01]  /*16b0*/  LDCU UR6, c[0x0][0x3a4] ;  /* 0x00007480ff0677ac */ /* 0x000e620008000800 */
[----:B------:R2:W-:Y:S01]  /*16c0*/  STG.E.64 desc[UR10][R8.64], R2 ;  /* 0x0000000208007986 */ /* 0x0005e2000c101b0a */
[----:B------:R-:W-:-:S05]  /*16d0*/  VIADD R0, R0, UR4 ;  /* 0x0000000400007c36 */ /* 0x000fca0008000000 */
[----:B-1----:R-:W-:-:S13]  /*16e0*/  ISETP.GE.AND P0, PT, R0, UR6, PT ;  /* 0x0000000600007c0c */ /* 0x002fda000bf06270 */
[----:B--2---:R-:W-:Y:S05]  /*16f0*/  @!P0 BRA `(.L_x_57) ;  /* 0xffffffec00688947 */ /* 0x004fea000383ffff */
[----:B------:R-:W-:Y:S05]  /*1700*/  EXIT ;  /* 0x000000000000794d */ /* 0x000fea0003800000 */
        .weak           $__internal_1_$__cuda_sm20_div_rn_f64_full
        .type           $__internal_1_$__cuda_sm20_div_rn_f64_full,@function
        .size           $__internal_1_$__cuda_sm20_div_rn_f64_full,(.L_x_65 - $__internal_1_$__cuda_sm20_div_rn_f64_full)
$__internal_1_$__cuda_sm20_div_rn_f64_full:
        /* <DEDUP_REMOVED lines=67> */
.L_x_59:
        /* <DEDUP_REMOVED lines=16> */
.L_x_62:
[----:B------:R-:W-:Y:S01]  /*1c40*/  LOP3.LUT R17, R11, 0x80000, RZ, 0xfc, !PT ;  /* 0x000800000b117812 */ /* 0x000fe200078efcff */
[----:B------:R-:W-:Y:S01]  /*1c50*/  IMAD.MOV.U32 R16, RZ, RZ, R10 ;  /* 0x000000ffff107224 */ /* 0x000fe200078e000a */
[----:B------:R-:W-:Y:S06]  /*1c60*/  BRA `(.L_x_60) ;  /* 0x0000000000087947 */ /* 0x000fec0003800000 */
.L_x_61:
[----:B------:R-:W-:Y:S01]  /*1c70*/  LOP3.LUT R17, R13, 0x80000, RZ, 0xfc, !PT ;  /* 0x000800000d117812 */ /* 0x000fe200078efcff */
[----:B------:R-:W-:-:S07]  /*1c80*/  IMAD.MOV.U32 R16, RZ, RZ, R12 ;  /* 0x000000ffff107224 */ /* 0x000fce00078e000c */
.L_x_60:
[----:B------:R-:W-:Y:S05]  /*1c90*/  BSYNC.RECONVERGENT B2 ;  /* 0x0000000000027941 */ /* 0x000fea0003800200 */
.L_x_58:
[----:B------:R-:W-:Y:S02]  /*1ca0*/  IMAD.MOV.U32 R15, RZ, RZ, 0x0 ;  /* 0x00000000ff0f7424 */ /* 0x000fe400078e00ff */
[----:B------:R-:W-:Y:S02]  /*1cb0*/  IMAD.MOV.U32 R2, RZ, RZ, R16 ;  /* 0x000000ffff027224 */ /* 0x000fe400078e0010 */
[----:B------:R-:W-:Y:S01]  /*1cc0*/  IMAD.MOV.U32 R3, RZ, RZ, R17 ;  /* 0x000000ffff037224 */ /* 0x000fe200078e0011 */
[----:B------:R-:W-:Y:S06]  /*1cd0*/  RET.REL.NODEC R14 `(_Z21compute_inverse_levelPKdiS0_Pdii) ;  /* 0xffffffe00ec87950 */ /* 0x000fec0003c3ffff */
.L_x_63:
        /* <DEDUP_REMOVED lines=10> */
.L_x_65:


//--------------------- .nv.shared._Z23compute_inverse_level_tPKdiS0_Pdii --------------------------
	.section	.nv.shared._Z23compute_inverse_level_tPKdiS0_Pdii,"aw",@nobits
	.sectionflags	@""
	.align	16
	.zero		1024


//--------------------- .nv.shared.reserved.0     --------------------------
	.section	.nv.shared.reserved.0,"aw",@nobits
	.weak		__nv_reservedSMEM_offset_0_alias
	.size		__nv_reservedSMEM_offset_0_alias, 0, 64
	.other		__nv_reservedSMEM_offset_0_alias,@"STO_CUDA_RESERVED_SHARED STV_DEFAULT"
__nv_reservedSMEM_offset_0_alias:
	.zero		0
	.zero		64


//--------------------- .nv.shared._Z21compute_inverse_levelPKdiS0_Pdii --------------------------
	.section	.nv.shared._Z21compute_inverse_levelPKdiS0_Pdii,"aw",@nobits
	.sectionflags	@""
	.align	16
	.zero		1024


//--------------------- .nv.constant0._Z23compute_inverse_level_tPKdiS0_Pdii --------------------------
	.section	.nv.constant0._Z23compute_inverse_level_tPKdiS0_Pdii,"a",@progbits
	.sectionflags	@""
	.align	4
.nv.constant0._Z23compute_inverse_level_tPKdiS0_Pdii:
	.zero		936


//--------------------- .nv.constant0._Z21compute_inverse_levelPKdiS0_Pdii --------------------------
	.section	.nv.constant0._Z21compute_inverse_levelPKdiS0_Pdii,"a",@progbits
	.sectionflags	@""
	.align	4
.nv.constant0._Z21compute_inverse_levelPKdiS0_Pdii:
	.zero		936


//--------------------- SYMBOLS --------------------------

	.type		.nv.reservedSmem.offset0,@object
	.size		.nv.reservedSmem.offset0,0x4
	.type		.nv.reservedSmem.cap,@object
	.size		.nv.reservedSmem.cap,0x4
